//
// Generated by NVIDIA NVVM Compiler
//
// Compiler Build ID: CL-36424714
// Cuda compilation tools, release 13.0, V13.0.88
// Based on NVVM 20.0.0
//

.version 9.0
.target sm_100
.address_size 64

	// .globl	_Z21SetMatrixUnsignedLongPmiim
.global .align 1 .b8 _ZN34_INTERNAL_7fecce2c_4_k_cu_f82a65b44cuda3std3__45__cpo5beginE[1];
.global .align 1 .b8 _ZN34_INTERNAL_7fecce2c_4_k_cu_f82a65b44cuda3std3__45__cpo3endE[1];
.global .align 1 .b8 _ZN34_INTERNAL_7fecce2c_4_k_cu_f82a65b44cuda3std3__45__cpo6cbeginE[1];
.global .align 1 .b8 _ZN34_INTERNAL_7fecce2c_4_k_cu_f82a65b44cuda3std3__45__cpo4cendE[1];
.global .align 1 .b8 _ZN34_INTERNAL_7fecce2c_4_k_cu_f82a65b44cuda3std3__45__cpo6rbeginE[1];
.global .align 1 .b8 _ZN34_INTERNAL_7fecce2c_4_k_cu_f82a65b44cuda3std3__45__cpo4rendE[1];
.global .align 1 .b8 _ZN34_INTERNAL_7fecce2c_4_k_cu_f82a65b44cuda3std3__45__cpo7crbeginE[1];
.global .align 1 .b8 _ZN34_INTERNAL_7fecce2c_4_k_cu_f82a65b44cuda3std3__45__cpo5crendE[1];
.global .align 1 .b8 _ZN34_INTERNAL_7fecce2c_4_k_cu_f82a65b44cuda3std3__436_GLOBAL__N__7fecce2c_4_k_cu_f82a65b46ignoreE[1];
.global .align 1 .b8 _ZN34_INTERNAL_7fecce2c_4_k_cu_f82a65b44cuda3std3__419piecewise_constructE[1];
.global .align 1 .b8 _ZN34_INTERNAL_7fecce2c_4_k_cu_f82a65b44cuda3std3__48in_placeE[1];
.global .align 1 .b8 _ZN34_INTERNAL_7fecce2c_4_k_cu_f82a65b44cuda3std3__420unreachable_sentinelE[1];
.global .align 1 .b8 _ZN34_INTERNAL_7fecce2c_4_k_cu_f82a65b44cuda3std3__47nulloptE[1];
.global .align 1 .b8 _ZN34_INTERNAL_7fecce2c_4_k_cu_f82a65b44cuda3std3__48unexpectE[1];
.global .align 1 .b8 _ZN34_INTERNAL_7fecce2c_4_k_cu_f82a65b44cuda3std6ranges3__45__cpo4swapE[1];
.global .align 1 .b8 _ZN34_INTERNAL_7fecce2c_4_k_cu_f82a65b44cuda3std6ranges3__45__cpo9iter_moveE[1];
.global .align 1 .b8 _ZN34_INTERNAL_7fecce2c_4_k_cu_f82a65b44cuda3std6ranges3__45__cpo5beginE[1];
.global .align 1 .b8 _ZN34_INTERNAL_7fecce2c_4_k_cu_f82a65b44cuda3std6ranges3__45__cpo3endE[1];
.global .align 1 .b8 _ZN34_INTERNAL_7fecce2c_4_k_cu_f82a65b44cuda3std6ranges3__45__cpo6cbeginE[1];
.global .align 1 .b8 _ZN34_INTERNAL_7fecce2c_4_k_cu_f82a65b44cuda3std6ranges3__45__cpo4cendE[1];
.global .align 1 .b8 _ZN34_INTERNAL_7fecce2c_4_k_cu_f82a65b44cuda3std6ranges3__45__cpo7advanceE[1];
.global .align 1 .b8 _ZN34_INTERNAL_7fecce2c_4_k_cu_f82a65b44cuda3std6ranges3__45__cpo9iter_swapE[1];
.global .align 1 .b8 _ZN34_INTERNAL_7fecce2c_4_k_cu_f82a65b44cuda3std6ranges3__45__cpo4nextE[1];
.global .align 1 .b8 _ZN34_INTERNAL_7fecce2c_4_k_cu_f82a65b44cuda3std6ranges3__45__cpo4prevE[1];
.global .align 1 .b8 _ZN34_INTERNAL_7fecce2c_4_k_cu_f82a65b44cuda3std6ranges3__45__cpo4dataE[1];
.global .align 1 .b8 _ZN34_INTERNAL_7fecce2c_4_k_cu_f82a65b44cuda3std6ranges3__45__cpo5cdataE[1];
.global .align 1 .b8 _ZN34_INTERNAL_7fecce2c_4_k_cu_f82a65b44cuda3std6ranges3__45__cpo4sizeE[1];
.global .align 1 .b8 _ZN34_INTERNAL_7fecce2c_4_k_cu_f82a65b44cuda3std6ranges3__45__cpo5ssizeE[1];
.global .align 1 .b8 _ZN34_INTERNAL_7fecce2c_4_k_cu_f82a65b44cuda3std6ranges3__45__cpo8distanceE[1];
.global .align 1 .b8 _ZN34_INTERNAL_7fecce2c_4_k_cu_f82a65b46thrust24THRUST_300001_SM_1000_NS8cuda_cub3parE[1];
.global .align 1 .b8 _ZN34_INTERNAL_7fecce2c_4_k_cu_f82a65b46thrust24THRUST_300001_SM_1000_NS8cuda_cub10par_nosyncE[1];
.global .align 1 .b8 _ZN34_INTERNAL_7fecce2c_4_k_cu_f82a65b46thrust24THRUST_300001_SM_1000_NS6system6detail10sequential3seqE[1];
.global .align 1 .b8 _ZN34_INTERNAL_7fecce2c_4_k_cu_f82a65b46thrust24THRUST_300001_SM_1000_NS12placeholders2_1E[1];
.global .align 1 .b8 _ZN34_INTERNAL_7fecce2c_4_k_cu_f82a65b46thrust24THRUST_300001_SM_1000_NS12placeholders2_2E[1];
.global .align 1 .b8 _ZN34_INTERNAL_7fecce2c_4_k_cu_f82a65b46thrust24THRUST_300001_SM_1000_NS12placeholders2_3E[1];
.global .align 1 .b8 _ZN34_INTERNAL_7fecce2c_4_k_cu_f82a65b46thrust24THRUST_300001_SM_1000_NS12placeholders2_4E[1];
.global .align 1 .b8 _ZN34_INTERNAL_7fecce2c_4_k_cu_f82a65b46thrust24THRUST_300001_SM_1000_NS12placeholders2_5E[1];
.global .align 1 .b8 _ZN34_INTERNAL_7fecce2c_4_k_cu_f82a65b46thrust24THRUST_300001_SM_1000_NS12placeholders2_6E[1];
.global .align 1 .b8 _ZN34_INTERNAL_7fecce2c_4_k_cu_f82a65b46thrust24THRUST_300001_SM_1000_NS12placeholders2_7E[1];
.global .align 1 .b8 _ZN34_INTERNAL_7fecce2c_4_k_cu_f82a65b46thrust24THRUST_300001_SM_1000_NS12placeholders2_8E[1];
.global .align 1 .b8 _ZN34_INTERNAL_7fecce2c_4_k_cu_f82a65b46thrust24THRUST_300001_SM_1000_NS12placeholders2_9E[1];
.global .align 1 .b8 _ZN34_INTERNAL_7fecce2c_4_k_cu_f82a65b46thrust24THRUST_300001_SM_1000_NS12placeholders3_10E[1];
.global .align 1 .b8 _ZN34_INTERNAL_7fecce2c_4_k_cu_f82a65b46thrust24THRUST_300001_SM_1000_NS3seqE[1];

.visible .entry _Z21SetMatrixUnsignedLongPmiim(
	.param .u64 .ptr .align 1 _Z21SetMatrixUnsignedLongPmiim_param_0,
	.param .u32 _Z21SetMatrixUnsignedLongPmiim_param_1,
	.param .u32 _Z21SetMatrixUnsignedLongPmiim_param_2,
	.param .u64 _Z21SetMatrixUnsignedLongPmiim_param_3
)
{
	.reg .pred 	%p<7>;
	.reg .b32 	%r<33>;
	.reg .b64 	%rd<12>;

	ld.param.u64 	%rd3, [_Z21SetMatrixUnsignedLongPmiim_param_0];
	ld.param.u32 	%r13, [_Z21SetMatrixUnsignedLongPmiim_param_1];
	ld.param.u32 	%r14, [_Z21SetMatrixUnsignedLongPmiim_param_2];
	ld.param.u64 	%rd2, [_Z21SetMatrixUnsignedLongPmiim_param_3];
	cvta.to.global.u64 	%rd1, %rd3;
	mov.u32 	%r15, %ctaid.x;
	mov.u32 	%r16, %ntid.x;
	mov.u32 	%r17, %tid.x;
	mad.lo.s32 	%r31, %r15, %r16, %r17;
	mov.u32 	%r18, %nctaid.x;
	mul.lo.s32 	%r2, %r16, %r18;
	mul.lo.s32 	%r3, %r14, %r13;
	setp.ge.s32 	%p1, %r31, %r3;
	@%p1 bra 	$L__BB0_7;
	add.s32 	%r19, %r31, %r2;
	max.s32 	%r20, %r3, %r19;
	setp.lt.s32 	%p2, %r19, %r3;
	selp.u32 	%r21, 1, 0, %p2;
	add.s32 	%r22, %r19, %r21;
	sub.s32 	%r23, %r20, %r22;
	div.u32 	%r24, %r23, %r2;
	add.s32 	%r4, %r24, %r21;
	and.b32  	%r25, %r4, 3;
	setp.eq.s32 	%p3, %r25, 3;
	@%p3 bra 	$L__BB0_4;
	add.s32 	%r26, %r4, 1;
	and.b32  	%r27, %r26, 3;
	neg.s32 	%r29, %r27;
$L__BB0_3:
	.pragma "nounroll";
	mul.wide.s32 	%rd4, %r31, 8;
	add.s64 	%rd5, %rd1, %rd4;
	st.global.u64 	[%rd5], %rd2;
	add.s32 	%r31, %r31, %r2;
	add.s32 	%r29, %r29, 1;
	setp.ne.s32 	%p4, %r29, 0;
	@%p4 bra 	$L__BB0_3;
$L__BB0_4:
	setp.lt.u32 	%p5, %r4, 3;
	@%p5 bra 	$L__BB0_7;
	mul.wide.s32 	%rd8, %r2, 8;
	shl.b32 	%r28, %r2, 2;
$L__BB0_6:
	mul.wide.s32 	%rd6, %r31, 8;
	add.s64 	%rd7, %rd1, %rd6;
	st.global.u64 	[%rd7], %rd2;
	add.s64 	%rd9, %rd7, %rd8;
	st.global.u64 	[%rd9], %rd2;
	add.s64 	%rd10, %rd9, %rd8;
	st.global.u64 	[%rd10], %rd2;
	add.s64 	%rd11, %rd10, %rd8;
	st.global.u64 	[%rd11], %rd2;
	add.s32 	%r31, %r28, %r31;
	setp.lt.s32 	%p6, %r31, %r3;
	@%p6 bra 	$L__BB0_6;
$L__BB0_7:
	ret;

}
	// .globl	_Z15SetMatrixDoublePdiid
.visible .entry _Z15SetMatrixDoublePdiid(
	.param .u64 .ptr .align 1 _Z15SetMatrixDoublePdiid_param_0,
	.param .u32 _Z15SetMatrixDoublePdiid_param_1,
	.param .u32 _Z15SetMatrixDoublePdiid_param_2,
	.param .f64 _Z15SetMatrixDoublePdiid_param_3
)
{
	.reg .pred 	%p<7>;
	.reg .b32 	%r<33>;
	.reg .b64 	%rd<11>;
	.reg .b64 	%fd<2>;

	ld.param.u64 	%rd2, [_Z15SetMatrixDoublePdiid_param_0];
	ld.param.u32 	%r13, [_Z15SetMatrixDoublePdiid_param_1];
	ld.param.u32 	%r14, [_Z15SetMatrixDoublePdiid_param_2];
	ld.param.f64 	%fd1, [_Z15SetMatrixDoublePdiid_param_3];
	cvta.to.global.u64 	%rd1, %rd2;
	mov.u32 	%r15, %ctaid.x;
	mov.u32 	%r16, %ntid.x;
	mov.u32 	%r17, %tid.x;
	mad.lo.s32 	%r31, %r15, %r16, %r17;
	mov.u32 	%r18, %nctaid.x;
	mul.lo.s32 	%r2, %r16, %r18;
	mul.lo.s32 	%r3, %r14, %r13;
	setp.ge.s32 	%p1, %r31, %r3;
	@%p1 bra 	$L__BB1_7;
	add.s32 	%r19, %r31, %r2;
	max.s32 	%r20, %r3, %r19;
	setp.lt.s32 	%p2, %r19, %r3;
	selp.u32 	%r21, 1, 0, %p2;
	add.s32 	%r22, %r19, %r21;
	sub.s32 	%r23, %r20, %r22;
	div.u32 	%r24, %r23, %r2;
	add.s32 	%r4, %r24, %r21;
	and.b32  	%r25, %r4, 3;
	setp.eq.s32 	%p3, %r25, 3;
	@%p3 bra 	$L__BB1_4;
	add.s32 	%r26, %r4, 1;
	and.b32  	%r27, %r26, 3;
	neg.s32 	%r29, %r27;
$L__BB1_3:
	.pragma "nounroll";
	mul.wide.s32 	%rd3, %r31, 8;
	add.s64 	%rd4, %rd1, %rd3;
	st.global.f64 	[%rd4], %fd1;
	add.s32 	%r31, %r31, %r2;
	add.s32 	%r29, %r29, 1;
	setp.ne.s32 	%p4, %r29, 0;
	@%p4 bra 	$L__BB1_3;
$L__BB1_4:
	setp.lt.u32 	%p5, %r4, 3;
	@%p5 bra 	$L__BB1_7;
	mul.wide.s32 	%rd7, %r2, 8;
	shl.b32 	%r28, %r2, 2;
$L__BB1_6:
	mul.wide.s32 	%rd5, %r31, 8;
	add.s64 	%rd6, %rd1, %rd5;
	st.global.f64 	[%rd6], %fd1;
	add.s64 	%rd8, %rd6, %rd7;
	st.global.f64 	[%rd8], %fd1;
	add.s64 	%rd9, %rd8, %rd7;
	st.global.f64 	[%rd9], %fd1;
	add.s64 	%rd10, %rd9, %rd7;
	st.global.f64 	[%rd10], %fd1;
	add.s32 	%r31, %r28, %r31;
	setp.lt.s32 	%p6, %r31, %r3;
	@%p6 bra 	$L__BB1_6;
$L__BB1_7:
	ret;

}
	// .globl	_Z12SetMatrixIntPiiii
.visible .entry _Z12SetMatrixIntPiiii(
	.param .u64 .ptr .align 1 _Z12SetMatrixIntPiiii_param_0,
	.param .u32 _Z12SetMatrixIntPiiii_param_1,
	.param .u32 _Z12SetMatrixIntPiiii_param_2,
	.param .u32 _Z12SetMatrixIntPiiii_param_3
)
{
	.reg .pred 	%p<7>;
	.reg .b32 	%r<34>;
	.reg .b64 	%rd<11>;

	ld.param.u64 	%rd2, [_Z12SetMatrixIntPiiii_param_0];
	ld.param.u32 	%r14, [_Z12SetMatrixIntPiiii_param_1];
	ld.param.u32 	%r15, [_Z12SetMatrixIntPiiii_param_2];
	ld.param.u32 	%r13, [_Z12SetMatrixIntPiiii_param_3];
	cvta.to.global.u64 	%rd1, %rd2;
	mov.u32 	%r16, %ctaid.x;
	mov.u32 	%r17, %ntid.x;
	mov.u32 	%r18, %tid.x;
	mad.lo.s32 	%r32, %r16, %r17, %r18;
	mov.u32 	%r19, %nctaid.x;
	mul.lo.s32 	%r2, %r17, %r19;
	mul.lo.s32 	%r3, %r15, %r14;
	setp.ge.s32 	%p1, %r32, %r3;
	@%p1 bra 	$L__BB2_7;
	add.s32 	%r20, %r32, %r2;
	max.s32 	%r21, %r3, %r20;
	setp.lt.s32 	%p2, %r20, %r3;
	selp.u32 	%r22, 1, 0, %p2;
	add.s32 	%r23, %r20, %r22;
	sub.s32 	%r24, %r21, %r23;
	div.u32 	%r25, %r24, %r2;
	add.s32 	%r4, %r25, %r22;
	and.b32  	%r26, %r4, 3;
	setp.eq.s32 	%p3, %r26, 3;
	@%p3 bra 	$L__BB2_4;
	add.s32 	%r27, %r4, 1;
	and.b32  	%r28, %r27, 3;
	neg.s32 	%r30, %r28;
$L__BB2_3:
	.pragma "nounroll";
	mul.wide.s32 	%rd3, %r32, 4;
	add.s64 	%rd4, %rd1, %rd3;
	st.global.u32 	[%rd4], %r13;
	add.s32 	%r32, %r32, %r2;
	add.s32 	%r30, %r30, 1;
	setp.ne.s32 	%p4, %r30, 0;
	@%p4 bra 	$L__BB2_3;
$L__BB2_4:
	setp.lt.u32 	%p5, %r4, 3;
	@%p5 bra 	$L__BB2_7;
	mul.wide.s32 	%rd7, %r2, 4;
	shl.b32 	%r29, %r2, 2;
$L__BB2_6:
	mul.wide.s32 	%rd5, %r32, 4;
	add.s64 	%rd6, %rd1, %rd5;
	st.global.u32 	[%rd6], %r13;
	add.s64 	%rd8, %rd6, %rd7;
	st.global.u32 	[%rd8], %r13;
	add.s64 	%rd9, %rd8, %rd7;
	st.global.u32 	[%rd9], %r13;
	add.s64 	%rd10, %rd9, %rd7;
	st.global.u32 	[%rd10], %r13;
	add.s32 	%r32, %r29, %r32;
	setp.lt.s32 	%p6, %r32, %r3;
	@%p6 bra 	$L__BB2_6;
$L__BB2_7:
	ret;

}
	// .globl	_ZN3cub18CUB_300001_SM_10006detail11EmptyKernelIvEEvv
.visible .entry _ZN3cub18CUB_300001_SM_10006detail11EmptyKernelIvEEvv()
{


	ret;

}
	// .globl	_ZN3cub18CUB_300001_SM_10006detail8for_each13static_kernelINS2_12policy_hub_t12policy_500_tElN6thrust24THRUST_300001_SM_1000_NS8cuda_cub6__fill7functorINS7_10device_ptrIdEEdEEEEvT0_T1_
.visible .entry _ZN3cub18CUB_300001_SM_10006detail8for_each13static_kernelINS2_12policy_hub_t12policy_500_tElN6thrust24THRUST_300001_SM_1000_NS8cuda_cub6__fill7functorINS7_10device_ptrIdEEdEEEEvT0_T1_(
	.param .u64 _ZN3cub18CUB_300001_SM_10006detail8for_each13static_kernelINS2_12policy_hub_t12policy_500_tElN6thrust24THRUST_300001_SM_1000_NS8cuda_cub6__fill7functorINS7_10device_ptrIdEEdEEEEvT0_T1__param_0,
	.param .align 8 .b8 _ZN3cub18CUB_300001_SM_10006detail8for_each13static_kernelINS2_12policy_hub_t12policy_500_tElN6thrust24THRUST_300001_SM_1000_NS8cuda_cub6__fill7functorINS7_10device_ptrIdEEdEEEEvT0_T1__param_1[16]
)
.maxntid 256
{
	.reg .pred 	%p<4>;
	.reg .b32 	%r<5>;
	.reg .b64 	%rd<17>;
	.reg .b64 	%fd<3>;

	ld.param.f64 	%fd2, [_ZN3cub18CUB_300001_SM_10006detail8for_each13static_kernelINS2_12policy_hub_t12policy_500_tElN6thrust24THRUST_300001_SM_1000_NS8cuda_cub6__fill7functorINS7_10device_ptrIdEEdEEEEvT0_T1__param_1+8];
	ld.param.u64 	%rd5, [_ZN3cub18CUB_300001_SM_10006detail8for_each13static_kernelINS2_12policy_hub_t12policy_500_tElN6thrust24THRUST_300001_SM_1000_NS8cuda_cub6__fill7functorINS7_10device_ptrIdEEdEEEEvT0_T1__param_1];
	ld.param.u64 	%rd6, [_ZN3cub18CUB_300001_SM_10006detail8for_each13static_kernelINS2_12policy_hub_t12policy_500_tElN6thrust24THRUST_300001_SM_1000_NS8cuda_cub6__fill7functorINS7_10device_ptrIdEEdEEEEvT0_T1__param_0];
	mov.u32 	%r2, %ctaid.x;
	mul.wide.u32 	%rd1, %r2, 512;
	sub.s64 	%rd2, %rd6, %rd1;
	setp.lt.s64 	%p1, %rd2, 512;
	@%p1 bra 	$L__BB4_2;
	mov.u32 	%r4, %tid.x;
	cvta.to.global.u64 	%rd12, %rd5;
	cvt.u64.u32 	%rd13, %r4;
	add.s64 	%rd14, %rd1, %rd13;
	shl.b64 	%rd15, %rd14, 3;
	add.s64 	%rd16, %rd12, %rd15;
	st.global.f64 	[%rd16], %fd2;
	st.global.f64 	[%rd16+2048], %fd2;
	bra.uni 	$L__BB4_6;
$L__BB4_2:
	cvta.to.global.u64 	%rd7, %rd5;
	mov.u32 	%r1, %tid.x;
	cvt.s64.s32 	%rd3, %rd2;
	cvt.u64.u32 	%rd8, %r1;
	setp.le.s64 	%p2, %rd3, %rd8;
	add.s64 	%rd9, %rd1, %rd8;
	shl.b64 	%rd10, %rd9, 3;
	add.s64 	%rd4, %rd7, %rd10;
	@%p2 bra 	$L__BB4_4;
	st.global.f64 	[%rd4], %fd2;
$L__BB4_4:
	add.s32 	%r3, %r1, 256;
	cvt.u64.u32 	%rd11, %r3;
	setp.le.s64 	%p3, %rd3, %rd11;
	@%p3 bra 	$L__BB4_6;
	st.global.f64 	[%rd4+2048], %fd2;
$L__BB4_6:
	ret;

}
	// .globl	_ZN3cub18CUB_300001_SM_10006detail8for_each13static_kernelINS2_12policy_hub_t12policy_500_tElN6thrust24THRUST_300001_SM_1000_NS8cuda_cub6__fill7functorINS7_10device_ptrIfEEfEEEEvT0_T1_
.visible .entry _ZN3cub18CUB_300001_SM_10006detail8for_each13static_kernelINS2_12policy_hub_t12policy_500_tElN6thrust24THRUST_300001_SM_1000_NS8cuda_cub6__fill7functorINS7_10device_ptrIfEEfEEEEvT0_T1_(
	.param .u64 _ZN3cub18CUB_300001_SM_10006detail8for_each13static_kernelINS2_12policy_hub_t12policy_500_tElN6thrust24THRUST_300001_SM_1000_NS8cuda_cub6__fill7functorINS7_10device_ptrIfEEfEEEEvT0_T1__param_0,
	.param .align 8 .b8 _ZN3cub18CUB_300001_SM_10006detail8for_each13static_kernelINS2_12policy_hub_t12policy_500_tElN6thrust24THRUST_300001_SM_1000_NS8cuda_cub6__fill7functorINS7_10device_ptrIfEEfEEEEvT0_T1__param_1[16]
)
.maxntid 256
{
	.reg .pred 	%p<4>;
	.reg .b16 	%rs<5>;
	.reg .b32 	%r<10>;
	.reg .b32 	%f<3>;
	.reg .b64 	%rd<17>;

	ld.param.f32 	%f2, [_ZN3cub18CUB_300001_SM_10006detail8for_each13static_kernelINS2_12policy_hub_t12policy_500_tElN6thrust24THRUST_300001_SM_1000_NS8cuda_cub6__fill7functorINS7_10device_ptrIfEEfEEEEvT0_T1__param_1+8];
	ld.param.u64 	%rd5, [_ZN3cub18CUB_300001_SM_10006detail8for_each13static_kernelINS2_12policy_hub_t12policy_500_tElN6thrust24THRUST_300001_SM_1000_NS8cuda_cub6__fill7functorINS7_10device_ptrIfEEfEEEEvT0_T1__param_1];
	ld.param.u64 	%rd6, [_ZN3cub18CUB_300001_SM_10006detail8for_each13static_kernelINS2_12policy_hub_t12policy_500_tElN6thrust24THRUST_300001_SM_1000_NS8cuda_cub6__fill7functorINS7_10device_ptrIfEEfEEEEvT0_T1__param_0];
	mov.u32 	%r7, %ctaid.x;
	mul.wide.u32 	%rd1, %r7, 512;
	sub.s64 	%rd2, %rd6, %rd1;
	setp.lt.s64 	%p1, %rd2, 512;
	@%p1 bra 	$L__BB5_2;
	mov.u32 	%r9, %tid.x;
	cvta.to.global.u64 	%rd12, %rd5;
	cvt.u64.u32 	%rd13, %r9;
	add.s64 	%rd14, %rd1, %rd13;
	shl.b64 	%rd15, %rd14, 2;
	add.s64 	%rd16, %rd12, %rd15;
	st.global.f32 	[%rd16], %f2;
	st.global.f32 	[%rd16+1024], %f2;
	bra.uni 	$L__BB5_6;
$L__BB5_2:
	cvta.to.global.u64 	%rd7, %rd5;
	mov.u32 	%r1, %tid.x;
	cvt.s64.s32 	%rd3, %rd2;
	cvt.u64.u32 	%rd8, %r1;
	setp.le.s64 	%p2, %rd3, %rd8;
	add.s64 	%rd9, %rd1, %rd8;
	shl.b64 	%rd10, %rd9, 2;
	add.s64 	%rd4, %rd7, %rd10;
	@%p2 bra 	$L__BB5_4;
	st.global.f32 	[%rd4], %f2;
$L__BB5_4:
	add.s32 	%r8, %r1, 256;
	cvt.u64.u32 	%rd11, %r8;
	setp.le.s64 	%p3, %rd3, %rd11;
	@%p3 bra 	$L__BB5_6;
	st.global.f32 	[%rd4+1024], %f2;
$L__BB5_6:
	ret;

}
	// .globl	_ZN3cub18CUB_300001_SM_10006detail8for_each13static_kernelINS2_12policy_hub_t12policy_500_tElN6thrust24THRUST_300001_SM_1000_NS8cuda_cub6__fill7functorINS7_10device_ptrIiEEiEEEEvT0_T1_
.visible .entry _ZN3cub18CUB_300001_SM_10006detail8for_each13static_kernelINS2_12policy_hub_t12policy_500_tElN6thrust24THRUST_300001_SM_1000_NS8cuda_cub6__fill7functorINS7_10device_ptrIiEEiEEEEvT0_T1_(
	.param .u64 _ZN3cub18CUB_300001_SM_10006detail8for_each13static_kernelINS2_12policy_hub_t12policy_500_tElN6thrust24THRUST_300001_SM_1000_NS8cuda_cub6__fill7functorINS7_10device_ptrIiEEiEEEEvT0_T1__param_0,
	.param .align 8 .b8 _ZN3cub18CUB_300001_SM_10006detail8for_each13static_kernelINS2_12policy_hub_t12policy_500_tElN6thrust24THRUST_300001_SM_1000_NS8cuda_cub6__fill7functorINS7_10device_ptrIiEEiEEEEvT0_T1__param_1[16]
)
.maxntid 256
{
	.reg .pred 	%p<4>;
	.reg .b16 	%rs<5>;
	.reg .b32 	%r<12>;
	.reg .b64 	%rd<17>;

	ld.param.u32 	%r3, [_ZN3cub18CUB_300001_SM_10006detail8for_each13static_kernelINS2_12policy_hub_t12policy_500_tElN6thrust24THRUST_300001_SM_1000_NS8cuda_cub6__fill7functorINS7_10device_ptrIiEEiEEEEvT0_T1__param_1+8];
	ld.param.u64 	%rd5, [_ZN3cub18CUB_300001_SM_10006detail8for_each13static_kernelINS2_12policy_hub_t12policy_500_tElN6thrust24THRUST_300001_SM_1000_NS8cuda_cub6__fill7functorINS7_10device_ptrIiEEiEEEEvT0_T1__param_1];
	ld.param.u64 	%rd6, [_ZN3cub18CUB_300001_SM_10006detail8for_each13static_kernelINS2_12policy_hub_t12policy_500_tElN6thrust24THRUST_300001_SM_1000_NS8cuda_cub6__fill7functorINS7_10device_ptrIiEEiEEEEvT0_T1__param_0];
	mov.u32 	%r9, %ctaid.x;
	mul.wide.u32 	%rd1, %r9, 512;
	sub.s64 	%rd2, %rd6, %rd1;
	setp.lt.s64 	%p1, %rd2, 512;
	@%p1 bra 	$L__BB6_2;
	mov.u32 	%r11, %tid.x;
	cvta.to.global.u64 	%rd12, %rd5;
	cvt.u64.u32 	%rd13, %r11;
	add.s64 	%rd14, %rd1, %rd13;
	shl.b64 	%rd15, %rd14, 2;
	add.s64 	%rd16, %rd12, %rd15;
	st.global.u32 	[%rd16], %r3;
	st.global.u32 	[%rd16+1024], %r3;
	bra.uni 	$L__BB6_6;
$L__BB6_2:
	cvta.to.global.u64 	%rd7, %rd5;
	mov.u32 	%r2, %tid.x;
	cvt.s64.s32 	%rd3, %rd2;
	cvt.u64.u32 	%rd8, %r2;
	setp.le.s64 	%p2, %rd3, %rd8;
	add.s64 	%rd9, %rd1, %rd8;
	shl.b64 	%rd10, %rd9, 2;
	add.s64 	%rd4, %rd7, %rd10;
	@%p2 bra 	$L__BB6_4;
	st.global.u32 	[%rd4], %r3;
$L__BB6_4:
	add.s32 	%r10, %r2, 256;
	cvt.u64.u32 	%rd11, %r10;
	setp.le.s64 	%p3, %rd3, %rd11;
	@%p3 bra 	$L__BB6_6;
	st.global.u32 	[%rd4+1024], %r3;
$L__BB6_6:
	ret;

}


// ===== COMPILED SASS (sm_100) =====

	.target	sm_100

	.elftype	@"ET_EXEC"


//--------------------- .note.nv.tkinfo           --------------------------
	.section	.note.nv.tkinfo,"",@"SHT_NOTE"
	.sectionflags	@"SHF_NOTE_NV_TKINFO"
	.tkinfo
        /*0018*/ 	.word	0x00000002
        /*0030*/ 	.string	""
        /*0030*/ 	.string	"ptxas"
        /*0030*/ 	.string	"Cuda compilation tools, release 13.0, V13.0.88"
        /*0030*/ 	.string	"Build cuda_13.0.r13.0/compiler.36424714_0"
        /*0030*/ 	.string	"-arch sm_100 -m 64 "



//--------------------- .note.nv.cuinfo           --------------------------
	.section	.note.nv.cuinfo,"",@"SHT_NOTE"
	.sectionflags	@"SHF_NOTE_NV_CUINFO"
        /*0018*/ 	.short	0x0002
        /*001a*/ 	.short	0x0064
        /*001c*/ 	.short	0x0082
	.zero		2


//--------------------- .nv.info                  --------------------------
	.section	.nv.info,"",@"SHT_CUDA_INFO"
	.align	4


	//----- nvinfo : EIATTR_REGCOUNT
	.align		4
        /*0000*/ 	.byte	0x04, 0x2f
        /*0002*/ 	.short	(.L_44 - .L_43)
	.align		4
.L_43:
        /*0004*/ 	.word	index@(_Z21SetMatrixUnsignedLongPmiim)
        /*0008*/ 	.word	0x00000012


	//----- nvinfo : EIATTR_FRAME_SIZE
	.align		4
.L_44:
        /*000c*/ 	.byte	0x04, 0x11
        /*000e*/ 	.short	(.L_46 - .L_45)
	.align		4
.L_45:
        /*0010*/ 	.word	index@(_Z21SetMatrixUnsignedLongPmiim)
        /*0014*/ 	.word	0x00000000


	//----- nvinfo : EIATTR_REGCOUNT
	.align		4
.L_46:
        /*0018*/ 	.byte	0x04, 0x2f
        /*001a*/ 	.short	(.L_48 - .L_47)
	.align		4
.L_47:
        /*001c*/ 	.word	index@(_Z15SetMatrixDoublePdiid)
        /*0020*/ 	.word	0x00000012


	//----- nvinfo : EIATTR_FRAME_SIZE
	.align		4
.L_48:
        /*0024*/ 	.byte	0x04, 0x11
        /*0026*/ 	.short	(.L_50 - .L_49)
	.align		4
.L_49:
        /*0028*/ 	.word	index@(_Z15SetMatrixDoublePdiid)
        /*002c*/ 	.word	0x00000000


	//----- nvinfo : EIATTR_REGCOUNT
	.align		4
.L_50:
        /*0030*/ 	.byte	0x04, 0x2f
        /*0032*/ 	.short	(.L_52 - .L_51)
	.align		4
.L_51:
        /*0034*/ 	.word	index@(_Z12SetMatrixIntPiiii)
        /*0038*/ 	.word	0x00000012


	//----- nvinfo : EIATTR_FRAME_SIZE
	.align		4
.L_52:
        /*003c*/ 	.byte	0x04, 0x11
        /*003e*/ 	.short	(.L_54 - .L_53)
	.align		4
.L_53:
        /*0040*/ 	.word	index@(_Z12SetMatrixIntPiiii)
        /*0044*/ 	.word	0x00000000


	//----- nvinfo : EIATTR_REGCOUNT
	.align		4
.L_54:
        /*0048*/ 	.byte	0x04, 0x2f
        /*004a*/ 	.short	(.L_56 - .L_55)
	.align		4
.L_55:
        /*004c*/ 	.word	index@(_ZN3cub18CUB_300001_SM_10006detail11EmptyKernelIvEEvv)
        /*0050*/ 	.word	0x00000004


	//----- nvinfo : EIATTR_FRAME_SIZE
	.align		4
.L_56:
        /*0054*/ 	.byte	0x04, 0x11
        /*0056*/ 	.short	(.L_58 - .L_57)
	.align		4
.L_57:
        /*0058*/ 	.word	index@(_ZN3cub18CUB_300001_SM_10006detail11EmptyKernelIvEEvv)
        /*005c*/ 	.word	0x00000000


	//----- nvinfo : EIATTR_REGCOUNT
	.align		4
.L_58:
        /*0060*/ 	.byte	0x04, 0x2f
        /*0062*/ 	.short	(.L_60 - .L_59)
	.align		4
.L_59:
        /*0064*/ 	.word	index@(_ZN3cub18CUB_300001_SM_10006detail8for_each13static_kernelINS2_12policy_hub_t12policy_500_tElN6thrust24THRUST_300001_SM_1000_NS8cuda_cub6__fill7functorINS7_10device_ptrIdEEdEEEEvT0_T1_)
        /*0068*/ 	.word	0x00000009


	//----- nvinfo : EIATTR_FRAME_SIZE
	.align		4
.L_60:
        /*006c*/ 	.byte	0x04, 0x11
        /*006e*/ 	.short	(.L_62 - .L_61)
	.align		4
.L_61:
        /*0070*/ 	.word	index@(_ZN3cub18CUB_300001_SM_10006detail8for_each13static_kernelINS2_12policy_hub_t12policy_500_tElN6thrust24THRUST_300001_SM_1000_NS8cuda_cub6__fill7functorINS7_10device_ptrIdEEdEEEEvT0_T1_)
        /*0074*/ 	.word	0x00000000


	//----- nvinfo : EIATTR_REGCOUNT
	.align		4
.L_62:
        /*0078*/ 	.byte	0x04, 0x2f
        /*007a*/ 	.short	(.L_64 - .L_63)
	.align		4
.L_63:
        /*007c*/ 	.word	index@(_ZN3cub18CUB_300001_SM_10006detail8for_each13static_kernelINS2_12policy_hub_t12policy_500_tElN6thrust24THRUST_300001_SM_1000_NS8cuda_cub6__fill7functorINS7_10device_ptrIfEEfEEEEvT0_T1_)
        /*0080*/ 	.word	0x00000008


	//----- nvinfo : EIATTR_FRAME_SIZE
	.align		4
.L_64:
        /*0084*/ 	.byte	0x04, 0x11
        /*0086*/ 	.short	(.L_66 - .L_65)
	.align		4
.L_65:
        /*0088*/ 	.word	index@(_ZN3cub18CUB_300001_SM_10006detail8for_each13static_kernelINS2_12policy_hub_t12policy_500_tElN6thrust24THRUST_300001_SM_1000_NS8cuda_cub6__fill7functorINS7_10device_ptrIfEEfEEEEvT0_T1_)
        /*008c*/ 	.word	0x00000000


	//----- nvinfo : EIATTR_REGCOUNT
	.align		4
.L_66:
        /*0090*/ 	.byte	0x04, 0x2f
        /*0092*/ 	.short	(.L_68 - .L_67)
	.align		4
.L_67:
        /*0094*/ 	.word	index@(_ZN3cub18CUB_300001_SM_10006detail8for_each13static_kernelINS2_12policy_hub_t12policy_500_tElN6thrust24THRUST_300001_SM_1000_NS8cuda_cub6__fill7functorINS7_10device_ptrIiEEiEEEEvT0_T1_)
        /*0098*/ 	.word	0x00000008


	//----- nvinfo : EIATTR_FRAME_SIZE
	.align		4
.L_68:
        /*009c*/ 	.byte	0x04, 0x11
        /*009e*/ 	.short	(.L_70 - .L_69)
	.align		4
.L_69:
        /*00a0*/ 	.word	index@(_ZN3cub18CUB_300001_SM_10006detail8for_each13static_kernelINS2_12policy_hub_t12policy_500_tElN6thrust24THRUST_300001_SM_1000_NS8cuda_cub6__fill7functorINS7_10device_ptrIiEEiEEEEvT0_T1_)
        /*00a4*/ 	.word	0x00000000


	//----- nvinfo : EIATTR_MIN_STACK_SIZE
	.align		4
.L_70:
        /*00a8*/ 	.byte	0x04, 0x12
        /*00aa*/ 	.short	(.L_72 - .L_71)
	.align		4
.L_71:
        /*00ac*/ 	.word	index@(_ZN3cub18CUB_300001_SM_10006detail8for_each13static_kernelINS2_12policy_hub_t12policy_500_tElN6thrust24THRUST_300001_SM_1000_NS8cuda_cub6__fill7functorINS7_10device_ptrIiEEiEEEEvT0_T1_)
        /*00b0*/ 	.word	0x00000000


	//----- nvinfo : EIATTR_MIN_STACK_SIZE
	.align		4
.L_72:
        /*00b4*/ 	.byte	0x04, 0x12
        /*00b6*/ 	.short	(.L_74 - .L_73)
	.align		4
.L_73:
        /*00b8*/ 	.word	index@(_ZN3cub18CUB_300001_SM_10006detail8for_each13static_kernelINS2_12policy_hub_t12policy_500_tElN6thrust24THRUST_300001_SM_1000_NS8cuda_cub6__fill7functorINS7_10device_ptrIfEEfEEEEvT0_T1_)
        /*00bc*/ 	.word	0x00000000


	//----- nvinfo : EIATTR_MIN_STACK_SIZE
	.align		4
.L_74:
        /*00c0*/ 	.byte	0x04, 0x12
        /*00c2*/ 	.short	(.L_76 - .L_75)
	.align		4
.L_75:
        /*00c4*/ 	.word	index@(_ZN3cub18CUB_300001_SM_10006detail8for_each13static_kernelINS2_12policy_hub_t12policy_500_tElN6thrust24THRUST_300001_SM_1000_NS8cuda_cub6__fill7functorINS7_10device_ptrIdEEdEEEEvT0_T1_)
        /*00c8*/ 	.word	0x00000000


	//----- nvinfo : EIATTR_MIN_STACK_SIZE
	.align		4
.L_76:
        /*00cc*/ 	.byte	0x04, 0x12
        /*00ce*/ 	.short	(.L_78 - .L_77)
	.align		4
.L_77:
        /*00d0*/ 	.word	index@(_ZN3cub18CUB_300001_SM_10006detail11EmptyKernelIvEEvv)
        /*00d4*/ 	.word	0x00000000


	//----- nvinfo : EIATTR_MIN_STACK_SIZE
	.align		4
.L_78:
        /*00d8*/ 	.byte	0x04, 0x12
        /*00da*/ 	.short	(.L_80 - .L_79)
	.align		4
.L_79:
        /*00dc*/ 	.word	index@(_Z12SetMatrixIntPiiii)
        /*00e0*/ 	.word	0x00000000


	//----- nvinfo : EIATTR_MIN_STACK_SIZE
	.align		4
.L_80:
        /*00e4*/ 	.byte	0x04, 0x12
        /*00e6*/ 	.short	(.L_82 - .L_81)
	.align		4
.L_81:
        /*00e8*/ 	.word	index@(_Z15SetMatrixDoublePdiid)
        /*00ec*/ 	.word	0x00000000


	//----- nvinfo : EIATTR_MIN_STACK_SIZE
	.align		4
.L_82:
        /*00f0*/ 	.byte	0x04, 0x12
        /*00f2*/ 	.short	(.L_84 - .L_83)
	.align		4
.L_83:
        /*00f4*/ 	.word	index@(_Z21SetMatrixUnsignedLongPmiim)
        /*00f8*/ 	.word	0x00000000
.L_84:


//--------------------- .nv.compat                --------------------------
	.section	.nv.compat,"",@"SHT_CUDA_COMPAT_INFO"
	.align	4
        /*0000*/ 	.byte	0x02, 0x09, 0x00, 0x00, 0x02, 0x02, 0x01, 0x00, 0x02, 0x05, 0x05, 0x00, 0x03, 0x07, 0x01, 0x01
        /*0010*/ 	.byte	0x02, 0x03, 0x00, 0x00, 0x02, 0x06, 0x01, 0x00, 0x04, 0x0b, 0x08, 0x00, 0x09, 0x00, 0x00, 0x00
        /*0020*/ 	.byte	0x00, 0x00, 0x00, 0x00


//--------------------- .nv.info._ZN3cub18CUB_300001_SM_10006detail8for_each13static_kernelINS2_12policy_hub_t12policy_500_tElN6thrust24THRUST_300001_SM_1000_NS8cuda_cub6__fill7functorINS7_10device_ptrIiEEiEEEEvT0_T1_ --------------------------
	.section	.nv.info._ZN3cub18CUB_300001_SM_10006detail8for_each13static_kernelINS2_12policy_hub_t12policy_500_tElN6thrust24THRUST_300001_SM_1000_NS8cuda_cub6__fill7functorINS7_10device_ptrIiEEiEEEEvT0_T1_,"",@"SHT_CUDA_INFO"
	.sectionflags	@""
	.align	4


	//----- nvinfo : EIATTR_CUDA_API_VERSION
	.align		4
        /*0000*/ 	.byte	0x04, 0x37
        /*0002*/ 	.short	(.L_86 - .L_85)
.L_85:
        /*0004*/ 	.word	0x00000082


	//----- nvinfo : EIATTR_KPARAM_INFO
	.align		4
.L_86:
        /*0008*/ 	.byte	0x04, 0x17
        /*000a*/ 	.short	(.L_88 - .L_87)
.L_87:
        /*000c*/ 	.word	0x00000000
        /*0010*/ 	.short	0x0001
        /*0012*/ 	.short	0x0008
        /*0014*/ 	.byte	0x00, 0xf0, 0x41, 0x00


	//----- nvinfo : EIATTR_KPARAM_INFO
	.align		4
.L_88:
        /*0018*/ 	.byte	0x04, 0x17
        /*001a*/ 	.short	(.L_90 - .L_89)
.L_89:
        /*001c*/ 	.word	0x00000000
        /*0020*/ 	.short	0x0000
        /*0022*/ 	.short	0x0000
        /*0024*/ 	.byte	0x00, 0xf0, 0x21, 0x00


	//----- nvinfo : EIATTR_SPARSE_MMA_MASK
	.align		4
.L_90:
        /*0028*/ 	.byte	0x03, 0x50
        /*002a*/ 	.short	0x0000


	//----- nvinfo : EIATTR_MAXREG_COUNT
	.align		4
        /*002c*/ 	.byte	0x03, 0x1b
        /*002e*/ 	.short	0x00ff


	//----- nvinfo : EIATTR_MERCURY_ISA_VERSION
	.align		4
        /*0030*/ 	.byte	0x03, 0x5f
        /*0032*/ 	.short	0x0101


	//----- nvinfo : EIATTR_VRC_CTA_INIT_COUNT
	.align		4
        /*0034*/ 	.byte	0x02, 0x4a
	.zero		1
	.zero		1


	//----- nvinfo : EIATTR_EXIT_INSTR_OFFSETS
	.align		4
        /*0038*/ 	.byte	0x04, 0x1c
        /*003a*/ 	.short	(.L_92 - .L_91)


	//   ....[0]....
.L_91:
        /*003c*/ 	.word	0x00000130


	//   ....[1]....
        /*0040*/ 	.word	0x00000240


	//   ....[2]....
        /*0044*/ 	.word	0x00000270


	//----- nvinfo : EIATTR_MAX_THREADS
	.align		4
.L_92:
        /*0048*/ 	.byte	0x04, 0x05
        /*004a*/ 	.short	(.L_94 - .L_93)
.L_93:
        /*004c*/ 	.word	0x00000100
        /*0050*/ 	.word	0x00000001
        /*0054*/ 	.word	0x00000001


	//----- nvinfo : EIATTR_CBANK_PARAM_SIZE
	.align		4
.L_94:
        /*0058*/ 	.byte	0x03, 0x19
        /*005a*/ 	.short	0x0018


	//----- nvinfo : EIATTR_PARAM_CBANK
	.align		4
        /*005c*/ 	.byte	0x04, 0x0a
        /*005e*/ 	.short	(.L_96 - .L_95)
	.align		4
.L_95:
        /*0060*/ 	.word	index@(.nv.constant0._ZN3cub18CUB_300001_SM_10006detail8for_each13static_kernelINS2_12policy_hub_t12policy_500_tElN6thrust24THRUST_300001_SM_1000_NS8cuda_cub6__fill7functorINS7_10device_ptrIiEEiEEEEvT0_T1_)
        /*0064*/ 	.short	0x0380
        /*0066*/ 	.short	0x0018


	//----- nvinfo : EIATTR_SW_WAR
	.align		4
.L_96:
        /*0068*/ 	.byte	0x04, 0x36
        /*006a*/ 	.short	(.L_98 - .L_97)
.L_97:
        /*006c*/ 	.word	0x00000008
.L_98:


//--------------------- .nv.info._ZN3cub18CUB_300001_SM_10006detail8for_each13static_kernelINS2_12policy_hub_t12policy_500_tElN6thrust24THRUST_300001_SM_1000_NS8cuda_cub6__fill7functorINS7_10device_ptrIfEEfEEEEvT0_T1_ --------------------------
	.section	.nv.info._ZN3cub18CUB_300001_SM_10006detail8for_each13static_kernelINS2_12policy_hub_t12policy_500_tElN6thrust24THRUST_300001_SM_1000_NS8cuda_cub6__fill7functorINS7_10device_ptrIfEEfEEEEvT0_T1_,"",@"SHT_CUDA_INFO"
	.sectionflags	@""
	.align	4


	//----- nvinfo : EIATTR_CUDA_API_VERSION
	.align		4
        /*0000*/ 	.byte	0x04, 0x37
        /*0002*/ 	.short	(.L_100 - .L_99)
.L_99:
        /*0004*/ 	.word	0x00000082


	//----- nvinfo : EIATTR_KPARAM_INFO
	.align		4
.L_100:
        /*0008*/ 	.byte	0x04, 0x17
        /*000a*/ 	.short	(.L_102 - .L_101)
.L_101:
        /*000c*/ 	.word	0x00000000
        /*0010*/ 	.short	0x0001
        /*0012*/ 	.short	0x0008
        /*0014*/ 	.byte	0x00, 0xf0, 0x41, 0x00


	//----- nvinfo : EIATTR_KPARAM_INFO
	.align		4
.L_102:
        /*0018*/ 	.byte	0x04, 0x17
        /*001a*/ 	.short	(.L_104 - .L_103)
.L_103:
        /*001c*/ 	.word	0x00000000
        /*0020*/ 	.short	0x0000
        /*0022*/ 	.short	0x0000
        /*0024*/ 	.byte	0x00, 0xf0, 0x21, 0x00


	//----- nvinfo : EIATTR_SPARSE_MMA_MASK
	.align		4
.L_104:
        /*0028*/ 	.byte	0x03, 0x50
        /*002a*/ 	.short	0x0000


	//----- nvinfo : EIATTR_MAXREG_COUNT
	.align		4
        /*002c*/ 	.byte	0x03, 0x1b
        /*002e*/ 	.short	0x00ff


	//----- nvinfo : EIATTR_MERCURY_ISA_VERSION
	.align		4
        /*0030*/ 	.byte	0x03, 0x5f
        /*0032*/ 	.short	0x0101


	//----- nvinfo : EIATTR_VRC_CTA_INIT_COUNT
	.align		4
        /*0034*/ 	.byte	0x02, 0x4a
	.zero		1
	.zero		1


	//----- nvinfo : EIATTR_EXIT_INSTR_OFFSETS
	.align		4
        /*0038*/ 	.byte	0x04, 0x1c
        /*003a*/ 	.short	(.L_106 - .L_105)


	//   ....[0]....
.L_105:
        /*003c*/ 	.word	0x00000130


	//   ....[1]....
        /*0040*/ 	.word	0x00000240


	//   ....[2]....
        /*0044*/ 	.word	0x00000270


	//----- nvinfo : EIATTR_MAX_THREADS
	.align		4
.L_106:
        /*0048*/ 	.byte	0x04, 0x05
        /*004a*/ 	.short	(.L_108 - .L_107)
.L_107:
        /*004c*/ 	.word	0x00000100
        /*0050*/ 	.word	0x00000001
        /*0054*/ 	.word	0x00000001


	//----- nvinfo : EIATTR_CBANK_PARAM_SIZE
	.align		4
.L_108:
        /*0058*/ 	.byte	0x03, 0x19
        /*005a*/ 	.short	0x0018


	//----- nvinfo : EIATTR_PARAM_CBANK
	.align		4
        /*005c*/ 	.byte	0x04, 0x0a
        /*005e*/ 	.short	(.L_110 - .L_109)
	.align		4
.L_109:
        /*0060*/ 	.word	index@(.nv.constant0._ZN3cub18CUB_300001_SM_10006detail8for_each13static_kernelINS2_12policy_hub_t12policy_500_tElN6thrust24THRUST_300001_SM_1000_NS8cuda_cub6__fill7functorINS7_10device_ptrIfEEfEEEEvT0_T1_)
        /*0064*/ 	.short	0x0380
        /*0066*/ 	.short	0x0018


	//----- nvinfo : EIATTR_SW_WAR
	.align		4
.L_110:
        /*0068*/ 	.byte	0x04, 0x36
        /*006a*/ 	.short	(.L_112 - .L_111)
.L_111:
        /*006c*/ 	.word	0x00000008
.L_112:


//--------------------- .nv.info._ZN3cub18CUB_300001_SM_10006detail8for_each13static_kernelINS2_12policy_hub_t12policy_500_tElN6thrust24THRUST_300001_SM_1000_NS8cuda_cub6__fill7functorINS7_10device_ptrIdEEdEEEEvT0_T1_ --------------------------
	.section	.nv.info._ZN3cub18CUB_300001_SM_10006detail8for_each13static_kernelINS2_12policy_hub_t12policy_500_tElN6thrust24THRUST_300001_SM_1000_NS8cuda_cub6__fill7functorINS7_10device_ptrIdEEdEEEEvT0_T1_,"",@"SHT_CUDA_INFO"
	.sectionflags	@""
	.align	4


	//----- nvinfo : EIATTR_CUDA_API_VERSION
	.align		4
        /*0000*/ 	.byte	0x04, 0x37
        /*0002*/ 	.short	(.L_114 - .L_113)
.L_113:
        /*0004*/ 	.word	0x00000082


	//----- nvinfo : EIATTR_KPARAM_INFO
	.align		4
.L_114:
        /*0008*/ 	.byte	0x04, 0x17
        /*000a*/ 	.short	(.L_116 - .L_115)
.L_115:
        /*000c*/ 	.word	0x00000000
        /*0010*/ 	.short	0x0001
        /*0012*/ 	.short	0x0008
        /*0014*/ 	.byte	0x00, 0xf0, 0x41, 0x00


	//----- nvinfo : EIATTR_KPARAM_INFO
	.align		4
.L_116:
        /*0018*/ 	.byte	0x04, 0x17
        /*001a*/ 	.short	(.L_118 - .L_117)
.L_117:
        /*001c*/ 	.word	0x00000000
        /*0020*/ 	.short	0x0000
        /*0022*/ 	.short	0x0000
        /*0024*/ 	.byte	0x00, 0xf0, 0x21, 0x00


	//----- nvinfo : EIATTR_SPARSE_MMA_MASK
	.align		4
.L_118:
        /*0028*/ 	.byte	0x03, 0x50
        /*002a*/ 	.short	0x0000


	//----- nvinfo : EIATTR_MAXREG_COUNT
	.align		4
        /*002c*/ 	.byte	0x03, 0x1b
        /*002e*/ 	.short	0x00ff


	//----- nvinfo : EIATTR_MERCURY_ISA_VERSION
	.align		4
        /*0030*/ 	.byte	0x03, 0x5f
        /*0032*/ 	.short	0x0101


	//----- nvinfo : EIATTR_VRC_CTA_INIT_COUNT
	.align		4
        /*0034*/ 	.byte	0x02, 0x4a
	.zero		1
	.zero		1


	//----- nvinfo : EIATTR_EXIT_INSTR_OFFSETS
	.align		4
        /*0038*/ 	.byte	0x04, 0x1c
        /*003a*/ 	.short	(.L_120 - .L_119)


	//   ....[0]....
.L_119:
        /*003c*/ 	.word	0x00000130


	//   ....[1]....
        /*0040*/ 	.word	0x00000240


	//   ....[2]....
        /*0044*/ 	.word	0x00000270


	//----- nvinfo : EIATTR_MAX_THREADS
	.align		4
.L_120:
        /*0048*/ 	.byte	0x04, 0x05
        /*004a*/ 	.short	(.L_122 - .L_121)
.L_121:
        /*004c*/ 	.word	0x00000100
        /*0050*/ 	.word	0x00000001
        /*0054*/ 	.word	0x00000001


	//----- nvinfo : EIATTR_CBANK_PARAM_SIZE
	.align		4
.L_122:
        /*0058*/ 	.byte	0x03, 0x19
        /*005a*/ 	.short	0x0018


	//----- nvinfo : EIATTR_PARAM_CBANK
	.align		4
        /*005c*/ 	.byte	0x04, 0x0a
        /*005e*/ 	.short	(.L_124 - .L_123)
	.align		4
.L_123:
        /*0060*/ 	.word	index@(.nv.constant0._ZN3cub18CUB_300001_SM_10006detail8for_each13static_kernelINS2_12policy_hub_t12policy_500_tElN6thrust24THRUST_300001_SM_1000_NS8cuda_cub6__fill7functorINS7_10device_ptrIdEEdEEEEvT0_T1_)
        /*0064*/ 	.short	0x0380
        /*0066*/ 	.short	0x0018


	//----- nvinfo : EIATTR_SW_WAR
	.align		4
.L_124:
        /*0068*/ 	.byte	0x04, 0x36
        /*006a*/ 	.short	(.L_126 - .L_125)
.L_125:
        /*006c*/ 	.word	0x00000008
.L_126:


//--------------------- .nv.info._ZN3cub18CUB_300001_SM_10006detail11EmptyKernelIvEEvv --------------------------
	.section	.nv.info._ZN3cub18CUB_300001_SM_10006detail11EmptyKernelIvEEvv,"",@"SHT_CUDA_INFO"
	.sectionflags	@""
	.align	4


	//----- nvinfo : EIATTR_CUDA_API_VERSION
	.align		4
        /*0000*/ 	.byte	0x04, 0x37
        /*0002*/ 	.short	(.L_128 - .L_127)
.L_127:
        /*0004*/ 	.word	0x00000082


	//----- nvinfo : EIATTR_SPARSE_MMA_MASK
	.align		4
.L_128:
        /*0008*/ 	.byte	0x03, 0x50
        /*000a*/ 	.short	0x0000


	//----- nvinfo : EIATTR_MAXREG_COUNT
	.align		4
        /*000c*/ 	.byte	0x03, 0x1b
        /*000e*/ 	.short	0x00ff


	//----- nvinfo : EIATTR_MERCURY_ISA_VERSION
	.align		4
        /*0010*/ 	.byte	0x03, 0x5f
        /*0012*/ 	.short	0x0101


	//----- nvinfo : EIATTR_VRC_CTA_INIT_COUNT
	.align		4
        /*0014*/ 	.byte	0x02, 0x4a
	.zero		1
	.zero		1


	//----- nvinfo : EIATTR_EXIT_INSTR_OFFSETS
	.align		4
        /*0018*/ 	.byte	0x04, 0x1c
        /*001a*/ 	.short	(.L_130 - .L_129)


	//   ....[0]....
.L_129:
        /*001c*/ 	.word	0x00000010


	//----- nvinfo : EIATTR_SW_WAR
	.align		4
.L_130:
        /*0020*/ 	.byte	0x04, 0x36
        /*0022*/ 	.short	(.L_132 - .L_131)
.L_131:
        /*0024*/ 	.word	0x00000008
.L_132:


//--------------------- .nv.info._Z12SetMatrixIntPiiii --------------------------
	.section	.nv.info._Z12SetMatrixIntPiiii,"",@"SHT_CUDA_INFO"
	.sectionflags	@""
	.align	4


	//----- nvinfo : EIATTR_CUDA_API_VERSION
	.align		4
        /*0000*/ 	.byte	0x04, 0x37
        /*0002*/ 	.short	(.L_134 - .L_133)
.L_133:
        /*0004*/ 	.word	0x00000082


	//----- nvinfo : EIATTR_KPARAM_INFO
	.align		4
.L_134:
        /*0008*/ 	.byte	0x04, 0x17
        /*000a*/ 	.short	(.L_136 - .L_135)
.L_135:
        /*000c*/ 	.word	0x00000000
        /*0010*/ 	.short	0x0003
        /*0012*/ 	.short	0x0010
        /*0014*/ 	.byte	0x00, 0xf0, 0x11, 0x00


	//----- nvinfo : EIATTR_KPARAM_INFO
	.align		4
.L_136:
        /*0018*/ 	.byte	0x04, 0x17
        /*001a*/ 	.short	(.L_138 - .L_137)
.L_137:
        /*001c*/ 	.word	0x00000000
        /*0020*/ 	.short	0x0002
        /*0022*/ 	.short	0x000c
        /*0024*/ 	.byte	0x00, 0xf0, 0x11, 0x00


	//----- nvinfo : EIATTR_KPARAM_INFO
	.align		4
.L_138:
        /*0028*/ 	.byte	0x04, 0x17
        /*002a*/ 	.short	(.L_140 - .L_139)
.L_139:
        /*002c*/ 	.word	0x00000000
        /*0030*/ 	.short	0x0001
        /*0032*/ 	.short	0x0008
        /*0034*/ 	.byte	0x00, 0xf0, 0x11, 0x00


	//----- nvinfo : EIATTR_KPARAM_INFO
	.align		4
.L_140:
        /*0038*/ 	.byte	0x04, 0x17
        /*003a*/ 	.short	(.L_142 - .L_141)
.L_141:
        /*003c*/ 	.word	0x00000000
        /*0040*/ 	.short	0x0000
        /*0042*/ 	.short	0x0000
        /*0044*/ 	.byte	0x00, 0xf5, 0x21, 0x00


	//----- nvinfo : EIATTR_SPARSE_MMA_MASK
	.align		4
.L_142:
        /*0048*/ 	.byte	0x03, 0x50
        /*004a*/ 	.short	0x0000


	//----- nvinfo : EIATTR_MAXREG_COUNT
	.align		4
        /*004c*/ 	.byte	0x03, 0x1b
        /*004e*/ 	.short	0x00ff


	//----- nvinfo : EIATTR_MERCURY_ISA_VERSION
	.align		4
        /*0050*/ 	.byte	0x03, 0x5f
        /*0052*/ 	.short	0x0101


	//----- nvinfo : EIATTR_VRC_CTA_INIT_COUNT
	.align		4
        /*0054*/ 	.byte	0x02, 0x4a
	.zero		1
	.zero		1


	//----- nvinfo : EIATTR_EXIT_INSTR_OFFSETS
	.align		4
        /*0058*/ 	.byte	0x04, 0x1c
        /*005a*/ 	.short	(.L_144 - .L_143)


	//   ....[0]....
.L_143:
        /*005c*/ 	.word	0x000000a0


	//   ....[1]....
        /*0060*/ 	.word	0x00000350


	//   ....[2]....
        /*0064*/ 	.word	0x00000430


	//----- nvinfo : EIATTR_CRS_STACK_SIZE
	.align		4
.L_144:
        /*0068*/ 	.byte	0x04, 0x1e
        /*006a*/ 	.short	(.L_146 - .L_145)
.L_145:
        /*006c*/ 	.word	0x00000000


	//----- nvinfo : EIATTR_CBANK_PARAM_SIZE
	.align		4
.L_146:
        /*0070*/ 	.byte	0x03, 0x19
        /*0072*/ 	.short	0x0014


	//----- nvinfo : EIATTR_PARAM_CBANK
	.align		4
        /*0074*/ 	.byte	0x04, 0x0a
        /*0076*/ 	.short	(.L_148 - .L_147)
	.align		4
.L_147:
        /*0078*/ 	.word	index@(.nv.constant0._Z12SetMatrixIntPiiii)
        /*007c*/ 	.short	0x0380
        /*007e*/ 	.short	0x0014


	//----- nvinfo : EIATTR_SW_WAR
	.align		4
.L_148:
        /*0080*/ 	.byte	0x04, 0x36
        /*0082*/ 	.short	(.L_150 - .L_149)
.L_149:
        /*0084*/ 	.word	0x00000008
.L_150:


//--------------------- .nv.info._Z15SetMatrixDoublePdiid --------------------------
	.section	.nv.info._Z15SetMatrixDoublePdiid,"",@"SHT_CUDA_INFO"
	.sectionflags	@""
	.align	4


	//----- nvinfo : EIATTR_CUDA_API_VERSION
	.align		4
        /*0000*/ 	.byte	0x04, 0x37
        /*0002*/ 	.short	(.L_152 - .L_151)
.L_151:
        /*0004*/ 	.word	0x00000082


	//----- nvinfo : EIATTR_KPARAM_INFO
	.align		4
.L_152:
        /*0008*/ 	.byte	0x04, 0x17
        /*000a*/ 	.short	(.L_154 - .L_153)
.L_153:
        /*000c*/ 	.word	0x00000000
        /*0010*/ 	.short	0x0003
        /*0012*/ 	.short	0x0010
        /*0014*/ 	.byte	0x00, 0xf0, 0x21, 0x00


	//----- nvinfo : EIATTR_KPARAM_INFO
	.align		4
.L_154:
        /*0018*/ 	.byte	0x04, 0x17
        /*001a*/ 	.short	(.L_156 - .L_155)
.L_155:
        /*001c*/ 	.word	0x00000000
        /*0020*/ 	.short	0x0002
        /*0022*/ 	.short	0x000c
        /*0024*/ 	.byte	0x00, 0xf0, 0x11, 0x00


	//----- nvinfo : EIATTR_KPARAM_INFO
	.align		4
.L_156:
        /*0028*/ 	.byte	0x04, 0x17
        /*002a*/ 	.short	(.L_158 - .L_157)
.L_157:
        /*002c*/ 	.word	0x00000000
        /*0030*/ 	.short	0x0001
        /*0032*/ 	.short	0x0008
        /*0034*/ 	.byte	0x00, 0xf0, 0x11, 0x00


	//----- nvinfo : EIATTR_KPARAM_INFO
	.align		4
.L_158:
        /*0038*/ 	.byte	0x04, 0x17
        /*003a*/ 	.short	(.L_160 - .L_159)
.L_159:
        /*003c*/ 	.word	0x00000000
        /*0040*/ 	.short	0x0000
        /*0042*/ 	.short	0x0000
        /*0044*/ 	.byte	0x00, 0xf5, 0x21, 0x00


	//----- nvinfo : EIATTR_SPARSE_MMA_MASK
	.align		4
.L_160:
        /*0048*/ 	.byte	0x03, 0x50
        /*004a*/ 	.short	0x0000


	//----- nvinfo : EIATTR_MAXREG_COUNT
	.align		4
        /*004c*/ 	.byte	0x03, 0x1b
        /*004e*/ 	.short	0x00ff


	//----- nvinfo : EIATTR_MERCURY_ISA_VERSION
	.align		4
        /*0050*/ 	.byte	0x03, 0x5f
        /*0052*/ 	.short	0x0101


	//----- nvinfo : EIATTR_VRC_CTA_INIT_COUNT
	.align		4
        /*0054*/ 	.byte	0x02, 0x4a
	.zero		1
	.zero		1


	//----- nvinfo : EIATTR_EXIT_INSTR_OFFSETS
	.align		4
        /*0058*/ 	.byte	0x04, 0x1c
        /*005a*/ 	.short	(.L_162 - .L_161)


	//   ....[0]....
.L_161:
        /*005c*/ 	.word	0x000000a0


	//   ....[1]....
        /*0060*/ 	.word	0x00000350


	//   ....[2]....
        /*0064*/ 	.word	0x00000430


	//----- nvinfo : EIATTR_CRS_STACK_SIZE
	.align		4
.L_162:
        /*0068*/ 	.byte	0x04, 0x1e
        /*006a*/ 	.short	(.L_164 - .L_163)
.L_163:
        /*006c*/ 	.word	0x00000000


	//----- nvinfo : EIATTR_CBANK_PARAM_SIZE
	.align		4
.L_164:
        /*0070*/ 	.byte	0x03, 0x19
        /*0072*/ 	.short	0x0018


	//----- nvinfo : EIATTR_PARAM_CBANK
	.align		4
        /*0074*/ 	.byte	0x04, 0x0a
        /*0076*/ 	.short	(.L_166 - .L_165)
	.align		4
.L_165:
        /*0078*/ 	.word	index@(.nv.constant0._Z15SetMatrixDoublePdiid)
        /*007c*/ 	.short	0x0380
        /*007e*/ 	.short	0x0018


	//----- nvinfo : EIATTR_SW_WAR
	.align		4
.L_166:
        /*0080*/ 	.byte	0x04, 0x36
        /*0082*/ 	.short	(.L_168 - .L_167)
.L_167:
        /*0084*/ 	.word	0x00000008
.L_168:


//--------------------- .nv.info._Z21SetMatrixUnsignedLongPmiim --------------------------
	.section	.nv.info._Z21SetMatrixUnsignedLongPmiim,"",@"SHT_CUDA_INFO"
	.sectionflags	@""
	.align	4


	//----- nvinfo : EIATTR_CUDA_API_VERSION
	.align		4
        /*0000*/ 	.byte	0x04, 0x37
        /*0002*/ 	.short	(.L_170 - .L_169)
.L_169:
        /*0004*/ 	.word	0x00000082


	//----- nvinfo : EIATTR_KPARAM_INFO
	.align		4
.L_170:
        /*0008*/ 	.byte	0x04, 0x17
        /*000a*/ 	.short	(.L_172 - .L_171)
.L_171:
        /*000c*/ 	.word	0x00000000
        /*0010*/ 	.short	0x0003
        /*0012*/ 	.short	0x0010
        /*0014*/ 	.byte	0x00, 0xf0, 0x21, 0x00


	//----- nvinfo : EIATTR_KPARAM_INFO
	.align		4
.L_172:
        /*0018*/ 	.byte	0x04, 0x17
        /*001a*/ 	.short	(.L_174 - .L_173)
.L_173:
        /*001c*/ 	.word	0x00000000
        /*0020*/ 	.short	0x0002
        /*0022*/ 	.short	0x000c
        /*0024*/ 	.byte	0x00, 0xf0, 0x11, 0x00


	//----- nvinfo : EIATTR_KPARAM_INFO
	.align		4
.L_174:
        /*0028*/ 	.byte	0x04, 0x17
        /*002a*/ 	.short	(.L_176 - .L_175)
.L_175:
        /*002c*/ 	.word	0x00000000
        /*0030*/ 	.short	0x0001
        /*0032*/ 	.short	0x0008
        /*0034*/ 	.byte	0x00, 0xf0, 0x11, 0x00


	//----- nvinfo : EIATTR_KPARAM_INFO
	.align		4
.L_176:
        /*0038*/ 	.byte	0x04, 0x17
        /*003a*/ 	.short	(.L_178 - .L_177)
.L_177:
        /*003c*/ 	.word	0x00000000
        /*0040*/ 	.short	0x0000
        /*0042*/ 	.short	0x0000
        /*0044*/ 	.byte	0x00, 0xf5, 0x21, 0x00


	//----- nvinfo : EIATTR_SPARSE_MMA_MASK
	.align		4
.L_178:
        /*0048*/ 	.byte	0x03, 0x50
        /*004a*/ 	.short	0x0000


	//----- nvinfo : EIATTR_MAXREG_COUNT
	.align		4
        /*004c*/ 	.byte	0x03, 0x1b
        /*004e*/ 	.short	0x00ff


	//----- nvinfo : EIATTR_MERCURY_ISA_VERSION
	.align		4
        /*0050*/ 	.byte	0x03, 0x5f
        /*0052*/ 	.short	0x0101


	//----- nvinfo : EIATTR_VRC_CTA_INIT_COUNT
	.align		4
        /*0054*/ 	.byte	0x02, 0x4a
	.zero		1
	.zero		1


	//----- nvinfo : EIATTR_EXIT_INSTR_OFFSETS
	.align		4
        /*0058*/ 	.byte	0x04, 0x1c
        /*005a*/ 	.short	(.L_180 - .L_179)


	//   ....[0]....
.L_179:
        /*005c*/ 	.word	0x000000a0


	//   ....[1]....
        /*0060*/ 	.word	0x00000350


	//   ....[2]....
        /*0064*/ 	.word	0x00000430


	//----- nvinfo : EIATTR_CRS_STACK_SIZE
	.align		4
.L_180:
        /*0068*/ 	.byte	0x04, 0x1e
        /*006a*/ 	.short	(.L_182 - .L_181)
.L_181:
        /*006c*/ 	.word	0x00000000


	//----- nvinfo : EIATTR_CBANK_PARAM_SIZE
	.align		4
.L_182:
        /*0070*/ 	.byte	0x03, 0x19
        /*0072*/ 	.short	0x0018


	//----- nvinfo : EIATTR_PARAM_CBANK
	.align		4
        /*0074*/ 	.byte	0x04, 0x0a
        /*0076*/ 	.short	(.L_184 - .L_183)
	.align		4
.L_183:
        /*0078*/ 	.word	index@(.nv.constant0._Z21SetMatrixUnsignedLongPmiim)
        /*007c*/ 	.short	0x0380
        /*007e*/ 	.short	0x0018


	//----- nvinfo : EIATTR_SW_WAR
	.align		4
.L_184:
        /*0080*/ 	.byte	0x04, 0x36
        /*0082*/ 	.short	(.L_186 - .L_185)
.L_185:
        /*0084*/ 	.word	0x00000008
.L_186:


//--------------------- .nv.callgraph             --------------------------
	.section	.nv.callgraph,"",@"SHT_CUDA_CALLGRAPH"
	.align	4
	.sectionentsize	8
	.align		4
        /*0000*/ 	.word	0x00000000
	.align		4
        /*0004*/ 	.word	0xffffffff
	.align		4
        /*0008*/ 	.word	0x00000000
	.align		4
        /*000c*/ 	.word	0xfffffffe
	.align		4
        /*0010*/ 	.word	0x00000000
	.align		4
        /*0014*/ 	.word	0xfffffffd
	.align		4
        /*0018*/ 	.word	0x00000000
	.align		4
        /*001c*/ 	.word	0xfffffffc


//--------------------- .nv.constant4             --------------------------
	.section	.nv.constant4,"a",@progbits
	.align	8
	.align		8
.nv.constant4:
        /*0000*/ 	.dword	_ZN34_INTERNAL_7fecce2c_4_k_cu_f82a65b44cuda3std3__45__cpo5beginE
	.align		8
        /*0008*/ 	.dword	_ZN34_INTERNAL_7fecce2c_4_k_cu_f82a65b44cuda3std3__45__cpo3endE
	.align		8
        /*0010*/ 	.dword	_ZN34_INTERNAL_7fecce2c_4_k_cu_f82a65b44cuda3std3__45__cpo6cbeginE
	.align		8
        /*0018*/ 	.dword	_ZN34_INTERNAL_7fecce2c_4_k_cu_f82a65b44cuda3std3__45__cpo4cendE
	.align		8
        /*0020*/ 	.dword	_ZN34_INTERNAL_7fecce2c_4_k_cu_f82a65b44cuda3std3__45__cpo6rbeginE
	.align		8
        /*0028*/ 	.dword	_ZN34_INTERNAL_7fecce2c_4_k_cu_f82a65b44cuda3std3__45__cpo4rendE
	.align		8
        /*0030*/ 	.dword	_ZN34_INTERNAL_7fecce2c_4_k_cu_f82a65b44cuda3std3__45__cpo7crbeginE
	.align		8
        /*0038*/ 	.dword	_ZN34_INTERNAL_7fecce2c_4_k_cu_f82a65b44cuda3std3__45__cpo5crendE
	.align		8
        /*0040*/ 	.dword	_ZN34_INTERNAL_7fecce2c_4_k_cu_f82a65b44cuda3std3__436_GLOBAL__N__7fecce2c_4_k_cu_f82a65b46ignoreE
	.align		8
        /*0048*/ 	.dword	_ZN34_INTERNAL_7fecce2c_4_k_cu_f82a65b44cuda3std3__419piecewise_constructE
	.align		8
        /*0050*/ 	.dword	_ZN34_INTERNAL_7fecce2c_4_k_cu_f82a65b44cuda3std3__48in_placeE
	.align		8
        /*0058*/ 	.dword	_ZN34_INTERNAL_7fecce2c_4_k_cu_f82a65b44cuda3std3__420unreachable_sentinelE
	.align		8
        /*0060*/ 	.dword	_ZN34_INTERNAL_7fecce2c_4_k_cu_f82a65b44cuda3std3__47nulloptE
	.align		8
        /*0068*/ 	.dword	_ZN34_INTERNAL_7fecce2c_4_k_cu_f82a65b44cuda3std3__48unexpectE
	.align		8
        /*0070*/ 	.dword	_ZN34_INTERNAL_7fecce2c_4_k_cu_f82a65b44cuda3std6ranges3__45__cpo4swapE
	.align		8
        /*0078*/ 	.dword	_ZN34_INTERNAL_7fecce2c_4_k_cu_f82a65b44cuda3std6ranges3__45__cpo9iter_moveE
	.align		8
        /*0080*/ 	.dword	_ZN34_INTERNAL_7fecce2c_4_k_cu_f82a65b44cuda3std6ranges3__45__cpo5beginE
	.align		8
        /*0088*/ 	.dword	_ZN34_INTERNAL_7fecce2c_4_k_cu_f82a65b44cuda3std6ranges3__45__cpo3endE
	.align		8
        /*0090*/ 	.dword	_ZN34_INTERNAL_7fecce2c_4_k_cu_f82a65b44cuda3std6ranges3__45__cpo6cbeginE
	.align		8
        /*0098*/ 	.dword	_ZN34_INTERNAL_7fecce2c_4_k_cu_f82a65b44cuda3std6ranges3__45__cpo4cendE
	.align		8
        /*00a0*/ 	.dword	_ZN34_INTERNAL_7fecce2c_4_k_cu_f82a65b44cuda3std6ranges3__45__cpo7advanceE
	.align		8
        /*00a8*/ 	.dword	_ZN34_INTERNAL_7fecce2c_4_k_cu_f82a65b44cuda3std6ranges3__45__cpo9iter_swapE
	.align		8
        /*00b0*/ 	.dword	_ZN34_INTERNAL_7fecce2c_4_k_cu_f82a65b44cuda3std6ranges3__45__cpo4nextE
	.align		8
        /*00b8*/ 	.dword	_ZN34_INTERNAL_7fecce2c_4_k_cu_f82a65b44cuda3std6ranges3__45__cpo4prevE
	.align		8
        /*00c0*/ 	.dword	_ZN34_INTERNAL_7fecce2c_4_k_cu_f82a65b44cuda3std6ranges3__45__cpo4dataE
	.align		8
        /*00c8*/ 	.dword	_ZN34_INTERNAL_7fecce2c_4_k_cu_f82a65b44cuda3std6ranges3__45__cpo5cdataE
	.align		8
        /*00d0*/ 	.dword	_ZN34_INTERNAL_7fecce2c_4_k_cu_f82a65b44cuda3std6ranges3__45__cpo4sizeE
	.align		8
        /*00d8*/ 	.dword	_ZN34_INTERNAL_7fecce2c_4_k_cu_f82a65b44cuda3std6ranges3__45__cpo5ssizeE
	.align		8
        /*00e0*/ 	.dword	_ZN34_INTERNAL_7fecce2c_4_k_cu_f82a65b44cuda3std6ranges3__45__cpo8distanceE
	.align		8
        /*00e8*/ 	.dword	_ZN34_INTERNAL_7fecce2c_4_k_cu_f82a65b46thrust24THRUST_300001_SM_1000_NS8cuda_cub3parE
	.align		8
        /*00f0*/ 	.dword	_ZN34_INTERNAL_7fecce2c_4_k_cu_f82a65b46thrust24THRUST_300001_SM_1000_NS8cuda_cub10par_nosyncE
	.align		8
        /*00f8*/ 	.dword	_ZN34_INTERNAL_7fecce2c_4_k_cu_f82a65b46thrust24THRUST_300001_SM_1000_NS6system6detail10sequential3seqE
	.align		8
        /*0100*/ 	.dword	_ZN34_INTERNAL_7fecce2c_4_k_cu_f82a65b46thrust24THRUST_300001_SM_1000_NS12placeholders2_1E
	.align		8
        /*0108*/ 	.dword	_ZN34_INTERNAL_7fecce2c_4_k_cu_f82a65b46thrust24THRUST_300001_SM_1000_NS12placeholders2_2E
	.align		8
        /*0110*/ 	.dword	_ZN34_INTERNAL_7fecce2c_4_k_cu_f82a65b46thrust24THRUST_300001_SM_1000_NS12placeholders2_3E
	.align		8
        /*0118*/ 	.dword	_ZN34_INTERNAL_7fecce2c_4_k_cu_f82a65b46thrust24THRUST_300001_SM_1000_NS12placeholders2_4E
	.align		8
        /*0120*/ 	.dword	_ZN34_INTERNAL_7fecce2c_4_k_cu_f82a65b46thrust24THRUST_300001_SM_1000_NS12placeholders2_5E
	.align		8
        /*0128*/ 	.dword	_ZN34_INTERNAL_7fecce2c_4_k_cu_f82a65b46thrust24THRUST_300001_SM_1000_NS12placeholders2_6E
	.align		8
        /*0130*/ 	.dword	_ZN34_INTERNAL_7fecce2c_4_k_cu_f82a65b46thrust24THRUST_300001_SM_1000_NS12placeholders2_7E
	.align		8
        /*0138*/ 	.dword	_ZN34_INTERNAL_7fecce2c_4_k_cu_f82a65b46thrust24THRUST_300001_SM_1000_NS12placeholders2_8E
	.align		8
        /*0140*/ 	.dword	_ZN34_INTERNAL_7fecce2c_4_k_cu_f82a65b46thrust24THRUST_300001_SM_1000_NS12placeholders2_9E
	.align		8
        /*0148*/ 	.dword	_ZN34_INTERNAL_7fecce2c_4_k_cu_f82a65b46thrust24THRUST_300001_SM_1000_NS12placeholders3_10E
	.align		8
        /*0150*/ 	.dword	_ZN34_INTERNAL_7fecce2c_4_k_cu_f82a65b46thrust24THRUST_300001_SM_1000_NS3seqE


//--------------------- .text._ZN3cub18CUB_300001_SM_10006detail8for_each13static_kernelINS2_12policy_hub_t12policy_500_tElN6thrust24THRUST_300001_SM_1000_NS8cuda_cub6__fill7functorINS7_10device_ptrIiEEiEEEEvT0_T1_ --------------------------
	.section	.text._ZN3cub18CUB_300001_SM_10006detail8for_each13static_kernelINS2_12policy_hub_t12policy_500_tElN6thrust24THRUST_300001_SM_1000_NS8cuda_cub6__fill7functorINS7_10device_ptrIiEEiEEEEvT0_T1_,"ax",@progbits
	.align	128
        .global         _ZN3cub18CUB_300001_SM_10006detail8for_each13static_kernelINS2_12policy_hub_t12policy_500_tElN6thrust24THRUST_300001_SM_1000_NS8cuda_cub6__fill7functorINS7_10device_ptrIiEEiEEEEvT0_T1_
        .type           _ZN3cub18CUB_300001_SM_10006detail8for_each13static_kernelINS2_12policy_hub_t12policy_500_tElN6thrust24THRUST_300001_SM_1000_NS8cuda_cub6__fill7functorINS7_10device_ptrIiEEiEEEEvT0_T1_,@function
        .size           _ZN3cub18CUB_300001_SM_10006detail8for_each13static_kernelINS2_12policy_hub_t12policy_500_tElN6thrust24THRUST_300001_SM_1000_NS8cuda_cub6__fill7functorINS7_10device_ptrIiEEiEEEEvT0_T1_,(.L_x_22 - _ZN3cub18CUB_300001_SM_10006detail8for_each13static_kernelINS2_12policy_hub_t12policy_500_tElN6thrust24THRUST_300001_SM_1000_NS8cuda_cub6__fill7functorINS7_10device_ptrIiEEiEEEEvT0_T1_)
        .other          _ZN3cub18CUB_300001_SM_10006detail8for_each13static_kernelINS2_12policy_hub_t12policy_500_tElN6thrust24THRUST_300001_SM_1000_NS8cuda_cub6__fill7functorINS7_10device_ptrIiEEiEEEEvT0_T1_,@"STO_CUDA_ENTRY STV_DEFAULT"
_ZN3cub18CUB_300001_SM_10006detail8for_each13static_kernelINS2_12policy_hub_t12policy_500_tElN6thrust24THRUST_300001_SM_1000_NS8cuda_cub6__fill7functorINS7_10device_ptrIiEEiEEEEvT0_T1_:
.text._ZN3cub18CUB_300001_SM_10006detail8for_each13static_kernelINS2_12policy_hub_t12policy_500_tElN6thrust24THRUST_300001_SM_1000_NS8cuda_cub6__fill7functorINS7_10device_ptrIiEEiEEEEvT0_T1_:
[----:B------:R-:W-:Y:S08]  /*0000*/  LDC R1, c[0x0][0x37c] ;  /* 0x0000df00ff017b82 */ /* 0x000ff00000000800 */
[----:B------:R-:W0:Y:S01]  /*0010*/  S2UR UR4, SR_CTAID.X ;  /* 0x00000000000479c3 */ /* 0x000e220000002500 */
[----:B------:R-:W1:Y:S01]  /*0020*/  LDCU.64 UR6, c[0x0][0x380] ;  /* 0x00007000ff0677ac */ /* 0x000e620008000a00 */
[----:B------:R-:W2:Y:S01]  /*0030*/  LDCU.64 UR8, c[0x0][0x358] ;  /* 0x00006b00ff0877ac */ /* 0x000ea20008000a00 */
[----:B0-----:R-:W-:-:S04]  /*0040*/  UIMAD.WIDE.U32 UR4, UR4, 0x200, URZ ;  /* 0x00000200040478a5 */ /* 0x001fc8000f8e00ff */
[----:B-1----:R-:W-:-:S04]  /*0050*/  UIADD3 UR6, UP0, UPT, -UR4, UR6, URZ ;  /* 0x0000000604067290 */ /* 0x002fc8000ff1e1ff */
[----:B------:R-:W-:Y:S02]  /*0060*/  UIADD3.X UR7, UPT, UPT, ~UR5, UR7, URZ, UP0, !UPT ;  /* 0x0000000705077290 */ /* 0x000fe400087fe5ff */
[----:B------:R-:W-:-:S04]  /*0070*/  UISETP.GE.U32.AND UP0, UPT, UR6, 0x200, UPT ;  /* 0x000002000600788c */ /* 0x000fc8000bf06070 */
[----:B------:R-:W-:-:S09]  /*0080*/  UISETP.GE.AND.EX UP0, UPT, UR7, URZ, UPT, UP0 ;  /* 0x000000ff0700728c */ /* 0x000fd2000bf06300 */
[----:B--2---:R-:W-:Y:S05]  /*0090*/  BRA.U !UP0, `(.L_x_0) ;  /* 0x0000000108287547 */ /* 0x004fea000b800000 */
[----:B------:R-:W0:Y:S01]  /*00a0*/  S2R R0, SR_TID.X ;  /* 0x0000000000007919 */ /* 0x000e220000002100 */
[----:B------:R-:W1:Y:S01]  /*00b0*/  LDCU.64 UR6, c[0x0][0x388] ;  /* 0x00007100ff0677ac */ /* 0x000e620008000a00 */
[----:B------:R-:W2:Y:S01]  /*00c0*/  LDC R5, c[0x0][0x390] ;  /* 0x0000e400ff057b82 */ /* 0x000ea20000000800 */
[----:B0-----:R-:W-:-:S05]  /*00d0*/  IADD3 R0, P0, PT, R0, UR4, RZ ;  /* 0x0000000400007c10 */ /* 0x001fca000ff1e0ff */
[----:B------:R-:W-:Y:S01]  /*00e0*/  IMAD.X R3, RZ, RZ, UR5, P0 ;  /* 0x00000005ff037e24 */ /* 0x000fe200080e06ff */
[----:B-1----:R-:W-:-:S04]  /*00f0*/  LEA R2, P0, R0, UR6, 0x2 ;  /* 0x0000000600027c11 */ /* 0x002fc8000f8010ff */
[----:B------:R-:W-:-:S05]  /*0100*/  LEA.HI.X R3, R0, UR7, R3, 0x2, P0 ;  /* 0x0000000700037c11 */ /* 0x000fca00080f1403 */
[----:B--2---:R-:W-:Y:S04]  /*0110*/  STG.E desc[UR8][R2.64], R5 ;  /* 0x0000000502007986 */ /* 0x004fe8000c101908 */
[----:B------:R-:W-:Y:S01]  /*0120*/  STG.E desc[UR8][R2.64+0x400], R5 ;  /* 0x0004000502007986 */ /* 0x000fe2000c101908 */
[----:B------:R-:W-:Y:S05]  /*0130*/  EXIT ;  /* 0x000000000000794d */ /* 0x000fea0003800000 */
.L_x_0:
[----:B------:R-:W0:Y:S01]  /*0140*/  S2R R0, SR_TID.X ;  /* 0x0000000000007919 */ /* 0x000e220000002100 */
[----:B------:R-:W-:Y:S01]  /*0150*/  USHF.R.S32.HI UR7, URZ, 0x1f, UR6 ;  /* 0x0000001fff077899 */ /* 0x000fe20008011406 */
[----:B------:R-:W1:Y:S05]  /*0160*/  LDCU.64 UR10, c[0x0][0x388] ;  /* 0x00007100ff0a77ac */ /* 0x000e6a0008000a00 */
[----:B------:R-:W-:Y:S02]  /*0170*/  IMAD.U32 R2, RZ, RZ, UR7 ;  /* 0x00000007ff027e24 */ /* 0x000fe4000f8e00ff */
[----:B------:R-:W-:Y:S01]  /*0180*/  IMAD.U32 R4, RZ, RZ, UR7 ;  /* 0x00000007ff047e24 */ /* 0x000fe2000f8e00ff */
[----:B0-----:R-:W-:-:S04]  /*0190*/  ISETP.LT.U32.AND P0, PT, R0, UR6, PT ;  /* 0x0000000600007c0c */ /* 0x001fc8000bf01070 */
[----:B------:R-:W-:Y:S01]  /*01a0*/  ISETP.GT.AND.EX P0, PT, R2, RZ, PT, P0 ;  /* 0x000000ff0200720c */ /* 0x000fe20003f04300 */
[C---:B------:R-:W-:Y:S01]  /*01b0*/  VIADD R2, R0.reuse, 0x100 ;  /* 0x0000010000027836 */ /* 0x040fe20000000000 */
[----:B------:R-:W-:-:S04]  /*01c0*/  IADD3 R0, P2, PT, R0, UR4, RZ ;  /* 0x0000000400007c10 */ /* 0x000fc8000ff5e0ff */
[----:B------:R-:W-:Y:S01]  /*01d0*/  ISETP.LT.U32.AND P1, PT, R2, UR6, PT ;  /* 0x0000000602007c0c */ /* 0x000fe2000bf21070 */
[----:B------:R-:W-:Y:S01]  /*01e0*/  IMAD.X R3, RZ, RZ, UR5, P2 ;  /* 0x00000005ff037e24 */ /* 0x000fe200090e06ff */
[----:B-1----:R-:W-:Y:S02]  /*01f0*/  LEA R2, P2, R0, UR10, 0x2 ;  /* 0x0000000a00027c11 */ /* 0x002fe4000f8410ff */
[----:B------:R-:W-:Y:S02]  /*0200*/  ISETP.GT.AND.EX P1, PT, R4, RZ, PT, P1 ;  /* 0x000000ff0400720c */ /* 0x000fe40003f24310 */
[----:B------:R-:W-:Y:S01]  /*0210*/  LEA.HI.X R3, R0, UR11, R3, 0x2, P2 ;  /* 0x0000000b00037c11 */ /* 0x000fe200090f1403 */
[----:B------:R-:W0:Y:S04]  /*0220*/  @P0 LDC R5, c[0x0][0x390] ;  /* 0x0000e400ff050b82 */ /* 0x000e280000000800 */
[----:B0-----:R0:W-:Y:S06]  /*0230*/  @P0 STG.E desc[UR8][R2.64], R5 ;  /* 0x0000000502000986 */ /* 0x0011ec000c101908 */
[----:B------:R-:W-:Y:S05]  /*0240*/  @!P1 EXIT ;  /* 0x000000000000994d */ /* 0x000fea0003800000 */
[----:B0-----:R-:W0:Y:S02]  /*0250*/  LDC R5, c[0x0][0x390] ;  /* 0x0000e400ff057b82 */ /* 0x001e240000000800 */
[----:B0-----:R-:W-:Y:S01]  /*0260*/  STG.E desc[UR8][R2.64+0x400], R5 ;  /* 0x0004000502007986 */ /* 0x001fe2000c101908 */
[----:B------:R-:W-:Y:S05]  /*0270*/  EXIT ;  /* 0x000000000000794d */ /* 0x000fea0003800000 */
.L_x_1:
[----:B------:R-:W-:-:S00]  /*0280*/  BRA `(.L_x_1) ;  /* 0xfffffffc00fc7947 */ /* 0x000fc0000383ffff */
[----:B------:R-:W-:-:S00]  /*0290*/  NOP ;  /* 0x0000000000007918 */ /* 0x000fc00000000000 */
        /* <DEDUP_REMOVED lines=14> */
.L_x_22:


//--------------------- .text._ZN3cub18CUB_300001_SM_10006detail8for_each13static_kernelINS2_12policy_hub_t12policy_500_tElN6thrust24THRUST_300001_SM_1000_NS8cuda_cub6__fill7functorINS7_10device_ptrIfEEfEEEEvT0_T1_ --------------------------
	.section	.text._ZN3cub18CUB_300001_SM_10006detail8for_each13static_kernelINS2_12policy_hub_t12policy_500_tElN6thrust24THRUST_300001_SM_1000_NS8cuda_cub6__fill7functorINS7_10device_ptrIfEEfEEEEvT0_T1_,"ax",@progbits
	.align	128
        .global         _ZN3cub18CUB_300001_SM_10006detail8for_each13static_kernelINS2_12policy_hub_t12policy_500_tElN6thrust24THRUST_300001_SM_1000_NS8cuda_cub6__fill7functorINS7_10device_ptrIfEEfEEEEvT0_T1_
        .type           _ZN3cub18CUB_300001_SM_10006detail8for_each13static_kernelINS2_12policy_hub_t12policy_500_tElN6thrust24THRUST_300001_SM_1000_NS8cuda_cub6__fill7functorINS7_10device_ptrIfEEfEEEEvT0_T1_,@function
        .size           _ZN3cub18CUB_300001_SM_10006detail8for_each13static_kernelINS2_12policy_hub_t12policy_500_tElN6thrust24THRUST_300001_SM_1000_NS8cuda_cub6__fill7functorINS7_10device_ptrIfEEfEEEEvT0_T1_,(.L_x_23 - _ZN3cub18CUB_300001_SM_10006detail8for_each13static_kernelINS2_12policy_hub_t12policy_500_tElN6thrust24THRUST_300001_SM_1000_NS8cuda_cub6__fill7functorINS7_10device_ptrIfEEfEEEEvT0_T1_)
        .other          _ZN3cub18CUB_300001_SM_10006detail8for_each13static_kernelINS2_12policy_hub_t12policy_500_tElN6thrust24THRUST_300001_SM_1000_NS8cuda_cub6__fill7functorINS7_10device_ptrIfEEfEEEEvT0_T1_,@"STO_CUDA_ENTRY STV_DEFAULT"
_ZN3cub18CUB_300001_SM_10006detail8for_each13static_kernelINS2_12policy_hub_t12policy_500_tElN6thrust24THRUST_300001_SM_1000_NS8cuda_cub6__fill7functorINS7_10device_ptrIfEEfEEEEvT0_T1_:
.text._ZN3cub18CUB_300001_SM_10006detail8for_each13static_kernelINS2_12policy_hub_t12policy_500_tElN6thrust24THRUST_300001_SM_1000_NS8cuda_cub6__fill7functorINS7_10device_ptrIfEEfEEEEvT0_T1_:
        /* <DEDUP_REMOVED lines=20> */
.L_x_2:
        /* <DEDUP_REMOVED lines=20> */
.L_x_3:
        /* <DEDUP_REMOVED lines=16> */
.L_x_23:


//--------------------- .text._ZN3cub18CUB_300001_SM_10006detail8for_each13static_kernelINS2_12policy_hub_t12policy_500_tElN6thrust24THRUST_300001_SM_1000_NS8cuda_cub6__fill7functorINS7_10device_ptrIdEEdEEEEvT0_T1_ --------------------------
	.section	.text._ZN3cub18CUB_300001_SM_10006detail8for_each13static_kernelINS2_12policy_hub_t12policy_500_tElN6thrust24THRUST_300001_SM_1000_NS8cuda_cub6__fill7functorINS7_10device_ptrIdEEdEEEEvT0_T1_,"ax",@progbits
	.align	128
        .global         _ZN3cub18CUB_300001_SM_10006detail8for_each13static_kernelINS2_12policy_hub_t12policy_500_tElN6thrust24THRUST_300001_SM_1000_NS8cuda_cub6__fill7functorINS7_10device_ptrIdEEdEEEEvT0_T1_
        .type           _ZN3cub18CUB_300001_SM_10006detail8for_each13static_kernelINS2_12policy_hub_t12policy_500_tElN6thrust24THRUST_300001_SM_1000_NS8cuda_cub6__fill7functorINS7_10device_ptrIdEEdEEEEvT0_T1_,@function
        .size           _ZN3cub18CUB_300001_SM_10006detail8for_each13static_kernelINS2_12policy_hub_t12policy_500_tElN6thrust24THRUST_300001_SM_1000_NS8cuda_cub6__fill7functorINS7_10device_ptrIdEEdEEEEvT0_T1_,(.L_x_24 - _ZN3cub18CUB_300001_SM_10006detail8for_each13static_kernelINS2_12policy_hub_t12policy_500_tElN6thrust24THRUST_300001_SM_1000_NS8cuda_cub6__fill7functorINS7_10device_ptrIdEEdEEEEvT0_T1_)
        .other          _ZN3cub18CUB_300001_SM_10006detail8for_each13static_kernelINS2_12policy_hub_t12policy_500_tElN6thrust24THRUST_300001_SM_1000_NS8cuda_cub6__fill7functorINS7_10device_ptrIdEEdEEEEvT0_T1_,@"STO_CUDA_ENTRY STV_DEFAULT"
_ZN3cub18CUB_300001_SM_10006detail8for_each13static_kernelINS2_12policy_hub_t12policy_500_tElN6thrust24THRUST_300001_SM_1000_NS8cuda_cub6__fill7functorINS7_10device_ptrIdEEdEEEEvT0_T1_:
.text._ZN3cub18CUB_300001_SM_10006detail8for_each13static_kernelINS2_12policy_hub_t12policy_500_tElN6thrust24THRUST_300001_SM_1000_NS8cuda_cub6__fill7functorINS7_10device_ptrIdEEdEEEEvT0_T1_:
        /* <DEDUP_REMOVED lines=12> */
[----:B------:R-:W2:Y:S01]  /*00c0*/  LDC.64 R4, c[0x0][0x390] ;  /* 0x0000e400ff047b82 */ /* 0x000ea20000000a00 */
[----:B0-----:R-:W-:-:S05]  /*00d0*/  IADD3 R0, P0, PT, R0, UR4, RZ ;  /* 0x0000000400007c10 */ /* 0x001fca000ff1e0ff */
[----:B------:R-:W-:Y:S01]  /*00e0*/  IMAD.X R3, RZ, RZ, UR5, P0 ;  /* 0x00000005ff037e24 */ /* 0x000fe200080e06ff */
[----:B-1----:R-:W-:-:S04]  /*00f0*/  LEA R2, P0, R0, UR6, 0x3 ;  /* 0x0000000600027c11 */ /* 0x002fc8000f8018ff */
[----:B------:R-:W-:-:S05]  /*0100*/  LEA.HI.X R3, R0, UR7, R3, 0x3, P0 ;  /* 0x0000000700037c11 */ /* 0x000fca00080f1c03 */
[----:B--2---:R-:W-:Y:S04]  /*0110*/  STG.E.64 desc[UR8][R2.64], R4 ;  /* 0x0000000402007986 */ /* 0x004fe8000c101b08 */
[----:B------:R-:W-:Y:S01]  /*0120*/  STG.E.64 desc[UR8][R2.64+0x800], R4 ;  /* 0x0008000402007986 */ /* 0x000fe2000c101b08 */
[----:B------:R-:W-:Y:S05]  /*0130*/  EXIT ;  /* 0x000000000000794d */ /* 0x000fea0003800000 */
.L_x_4:
        /* <DEDUP_REMOVED lines=14> */
[----:B------:R-:W0:Y:S04]  /*0220*/  @P0 LDC.64 R4, c[0x0][0x390] ;  /* 0x0000e400ff040b82 */ /* 0x000e280000000a00 */
[----:B0-----:R0:W-:Y:S06]  /*0230*/  @P0 STG.E.64 desc[UR8][R2.64], R4 ;  /* 0x0000000402000986 */ /* 0x0011ec000c101b08 */
[----:B------:R-:W-:Y:S05]  /*0240*/  @!P1 EXIT ;  /* 0x000000000000994d */ /* 0x000fea0003800000 */
[----:B0-----:R-:W0:Y:S02]  /*0250*/  LDC.64 R4, c[0x0][0x390] ;  /* 0x0000e400ff047b82 */ /* 0x001e240000000a00 */
[----:B0-----:R-:W-:Y:S01]  /*0260*/  STG.E.64 desc[UR8][R2.64+0x800], R4 ;  /* 0x0008000402007986 */ /* 0x001fe2000c101b08 */
[----:B------:R-:W-:Y:S05]  /*0270*/  EXIT ;  /* 0x000000000000794d */ /* 0x000fea0003800000 */
.L_x_5:
        /* <DEDUP_REMOVED lines=16> */
.L_x_24:


//--------------------- .text._ZN3cub18CUB_300001_SM_10006detail11EmptyKernelIvEEvv --------------------------
	.section	.text._ZN3cub18CUB_300001_SM_10006detail11EmptyKernelIvEEvv,"ax",@progbits
	.align	128
        .global         _ZN3cub18CUB_300001_SM_10006detail11EmptyKernelIvEEvv
        .type           _ZN3cub18CUB_300001_SM_10006detail11EmptyKernelIvEEvv,@function
        .size           _ZN3cub18CUB_300001_SM_10006detail11EmptyKernelIvEEvv,(.L_x_25 - _ZN3cub18CUB_300001_SM_10006detail11EmptyKernelIvEEvv)
        .other          _ZN3cub18CUB_300001_SM_10006detail11EmptyKernelIvEEvv,@"STO_CUDA_ENTRY STV_DEFAULT"
_ZN3cub18CUB_300001_SM_10006detail11EmptyKernelIvEEvv:
.text._ZN3cub18CUB_300001_SM_10006detail11EmptyKernelIvEEvv:
[----:B------:R-:W-:Y:S01]  /*0000*/  LDC R1, c[0x0][0x37c] ;  /* 0x0000df00ff017b82 */ /* 0x000fe20000000800 */
[----:B------:R-:W-:Y:S05]  /*0010*/  EXIT ;  /* 0x000000000000794d */ /* 0x000fea0003800000 */
.L_x_6:
        /* <DEDUP_REMOVED lines=14> */
.L_x_25:


//--------------------- .text._Z12SetMatrixIntPiiii --------------------------
	.section	.text._Z12SetMatrixIntPiiii,"ax",@progbits
	.align	128
        .global         _Z12SetMatrixIntPiiii
        .type           _Z12SetMatrixIntPiiii,@function
        .size           _Z12SetMatrixIntPiiii,(.L_x_26 - _Z12SetMatrixIntPiiii)
        .other          _Z12SetMatrixIntPiiii,@"STO_CUDA_ENTRY STV_DEFAULT"
_Z12SetMatrixIntPiiii:
.text._Z12SetMatrixIntPiiii:
[----:B------:R-:W-:Y:S01]  /*0000*/  LDC R1, c[0x0][0x37c] ;  /* 0x0000df00ff017b82 */ /* 0x000fe20000000800 */
[----:B------:R-:W0:Y:S07]  /*0010*/  S2R R3, SR_TID.X ;  /* 0x0000000000037919 */ /* 0x000e2e0000002100 */
[----:B------:R-:W0:Y:S01]  /*0020*/  S2UR UR6, SR_CTAID.X ;  /* 0x00000000000679c3 */ /* 0x000e220000002500 */
[----:B------:R-:W1:Y:S07]  /*0030*/  LDCU.64 UR4, c[0x0][0x388] ;  /* 0x00007100ff0477ac */ /* 0x000e6e0008000a00 */
[----:B------:R-:W0:Y:S01]  /*0040*/  LDC R0, c[0x0][0x360] ;  /* 0x0000d800ff007b82 */ /* 0x000e220000000800 */
[----:B------:R-:W2:Y:S01]  /*0050*/  LDCU UR7, c[0x0][0x370] ;  /* 0x00006e00ff0777ac */ /* 0x000ea20008000800 */
[----:B-1----:R-:W-:Y:S01]  /*0060*/  UIMAD UR4, UR5, UR4, URZ ;  /* 0x00000004050472a4 */ /* 0x002fe2000f8e02ff */
[----:B0-----:R-:W-:-:S02]  /*0070*/  IMAD R3, R0, UR6, R3 ;  /* 0x0000000600037c24 */ /* 0x001fc4000f8e0203 */
[----:B--2---:R-:W-:-:S03]  /*0080*/  IMAD R0, R0, UR7, RZ ;  /* 0x0000000700007c24 */ /* 0x004fc6000f8e02ff */
[----:B------:R-:W-:-:S13]  /*0090*/  ISETP.GE.AND P0, PT, R3, UR4, PT ;  /* 0x0000000403007c0c */ /* 0x000fda000bf06270 */
[----:B------:R-:W-:Y:S05]  /*00a0*/  @P0 EXIT ;  /* 0x000000000000094d */ /* 0x000fea0003800000 */
[----:B------:R-:W0:Y:S01]  /*00b0*/  I2F.U32.RP R8, R0 ;  /* 0x0000000000087306 */ /* 0x000e220000209000 */
[C---:B------:R-:W-:Y:S01]  /*00c0*/  IADD3 R2, PT, PT, R0.reuse, R3, RZ ;  /* 0x0000000300027210 */ /* 0x040fe20007ffe0ff */
[----:B------:R-:W-:Y:S01]  /*00d0*/  IMAD.MOV R9, RZ, RZ, -R0 ;  /* 0x000000ffff097224 */ /* 0x000fe200078e0a00 */
[----:B------:R-:W-:Y:S01]  /*00e0*/  ISETP.NE.U32.AND P2, PT, R0, RZ, PT ;  /* 0x000000ff0000720c */ /* 0x000fe20003f45070 */
[----:B------:R-:W1:Y:S01]  /*00f0*/  LDCU.64 UR6, c[0x0][0x358] ;  /* 0x00006b00ff0677ac */ /* 0x000e620008000a00 */
[C---:B------:R-:W-:Y:S01]  /*0100*/  ISETP.GE.AND P0, PT, R2.reuse, UR4, PT ;  /* 0x0000000402007c0c */ /* 0x040fe2000bf06270 */
[----:B------:R-:W-:Y:S01]  /*0110*/  BSSY.RECONVERGENT B0, `(.L_x_7) ;  /* 0x0000023000007945 */ /* 0x000fe20003800200 */
[----:B------:R-:W-:Y:S02]  /*0120*/  VIMNMX R7, PT, PT, R2, UR4, !PT ;  /* 0x0000000402077c48 */ /* 0x000fe4000ffe0100 */
[----:B------:R-:W-:-:S04]  /*0130*/  SEL R6, RZ, 0x1, P0 ;  /* 0x00000001ff067807 */ /* 0x000fc80000000000 */
[----:B------:R-:W-:Y:S01]  /*0140*/  IADD3 R7, PT, PT, R7, -R2, -R6 ;  /* 0x8000000207077210 */ /* 0x000fe20007ffe806 */
[----:B0-----:R-:W0:Y:S02]  /*0150*/  MUFU.RCP R8, R8 ;  /* 0x0000000800087308 */ /* 0x001e240000001000 */
[----:B0-----:R-:W-:-:S06]  /*0160*/  VIADD R4, R8, 0xffffffe ;  /* 0x0ffffffe08047836 */ /* 0x001fcc0000000000 */
[----:B------:R0:W2:Y:S02]  /*0170*/  F2I.FTZ.U32.TRUNC.NTZ R5, R4 ;  /* 0x0000000400057305 */ /* 0x0000a4000021f000 */
[----:B0-----:R-:W-:Y:S02]  /*0180*/  IMAD.MOV.U32 R4, RZ, RZ, RZ ;  /* 0x000000ffff047224 */ /* 0x001fe400078e00ff */
[----:B--2---:R-:W-:-:S04]  /*0190*/  IMAD R9, R9, R5, RZ ;  /* 0x0000000509097224 */ /* 0x004fc800078e02ff */
[----:B------:R-:W-:-:S06]  /*01a0*/  IMAD.HI.U32 R8, R5, R9, R4 ;  /* 0x0000000905087227 */ /* 0x000fcc00078e0004 */
[----:B------:R-:W-:-:S04]  /*01b0*/  IMAD.HI.U32 R5, R8, R7, RZ ;  /* 0x0000000708057227 */ /* 0x000fc800078e00ff */
[----:B------:R-:W-:-:S04]  /*01c0*/  IMAD.MOV R2, RZ, RZ, -R5 ;  /* 0x000000ffff027224 */ /* 0x000fc800078e0a05 */
[----:B------:R-:W-:-:S05]  /*01d0*/  IMAD R7, R0, R2, R7 ;  /* 0x0000000200077224 */ /* 0x000fca00078e0207 */
[----:B------:R-:W-:-:S13]  /*01e0*/  ISETP.GE.U32.AND P0, PT, R7, R0, PT ;  /* 0x000000000700720c */ /* 0x000fda0003f06070 */
[----:B------:R-:W-:Y:S01]  /*01f0*/  @P0 IADD3 R7, PT, PT, -R0, R7, RZ ;  /* 0x0000000700070210 */ /* 0x000fe20007ffe1ff */
[----:B------:R-:W-:-:S03]  /*0200*/  @P0 VIADD R5, R5, 0x1 ;  /* 0x0000000105050836 */ /* 0x000fc60000000000 */
[----:B------:R-:W-:-:S13]  /*0210*/  ISETP.GE.U32.AND P1, PT, R7, R0, PT ;  /* 0x000000000700720c */ /* 0x000fda0003f26070 */
[----:B------:R-:W-:Y:S02]  /*0220*/  @P1 IADD3 R5, PT, PT, R5, 0x1, RZ ;  /* 0x0000000105051810 */ /* 0x000fe40007ffe0ff */
[----:B------:R-:W-:-:S05]  /*0230*/  @!P2 LOP3.LUT R5, RZ, R0, RZ, 0x33, !PT ;  /* 0x00000000ff05a212 */ /* 0x000fca00078e33ff */
[----:B------:R-:W-:-:S05]  /*0240*/  IMAD.IADD R2, R6, 0x1, R5 ;  /* 0x0000000106027824 */ /* 0x000fca00078e0205 */
[C---:B------:R-:W-:Y:S02]  /*0250*/  LOP3.LUT R4, R2.reuse, 0x3, RZ, 0xc0, !PT ;  /* 0x0000000302047812 */ /* 0x040fe400078ec0ff */
[----:B------:R-:W-:Y:S02]  /*0260*/  ISETP.GE.U32.AND P1, PT, R2, 0x3, PT ;  /* 0x000000030200780c */ /* 0x000fe40003f26070 */
[----:B------:R-:W-:-:S13]  /*0270*/  ISETP.NE.AND P0, PT, R4, 0x3, PT ;  /* 0x000000030400780c */ /* 0x000fda0003f05270 */
[----:B-1----:R-:W-:Y:S05]  /*0280*/  @!P0 BRA `(.L_x_8) ;  /* 0x00000000002c8947 */ /* 0x002fea0003800000 */
[----:B------:R-:W0:Y:S01]  /*0290*/  LDC R9, c[0x0][0x390] ;  /* 0x0000e400ff097b82 */ /* 0x000e220000000800 */
[----:B------:R-:W-:-:S04]  /*02a0*/  IADD3 R2, PT, PT, R2, 0x1, RZ ;  /* 0x0000000102027810 */ /* 0x000fc80007ffe0ff */
[----:B------:R-:W-:-:S03]  /*02b0*/  LOP3.LUT R2, R2, 0x3, RZ, 0xc0, !PT ;  /* 0x0000000302027812 */ /* 0x000fc600078ec0ff */
[----:B------:R-:W1:Y:S02]  /*02c0*/  LDC.64 R6, c[0x0][0x380] ;  /* 0x0000e000ff067b82 */ /* 0x000e640000000a00 */
[----:B------:R-:W-:-:S07]  /*02d0*/  IMAD.MOV R2, RZ, RZ, -R2 ;  /* 0x000000ffff027224 */ /* 0x000fce00078e0a02 */
.L_x_9:
[----:B-1----:R-:W-:Y:S01]  /*02e0*/  IMAD.WIDE R4, R3, 0x4, R6 ;  /* 0x0000000403047825 */ /* 0x002fe200078e0206 */
[----:B------:R-:W-:-:S03]  /*02f0*/  IADD3 R2, PT, PT, R2, 0x1, RZ ;  /* 0x0000000102027810 */ /* 0x000fc60007ffe0ff */
[----:B------:R-:W-:Y:S01]  /*0300*/  IMAD.IADD R3, R0, 0x1, R3 ;  /* 0x0000000100037824 */ /* 0x000fe200078e0203 */
[----:B0-----:R2:W-:Y:S01]  /*0310*/  STG.E desc[UR6][R4.64], R9 ;  /* 0x0000000904007986 */ /* 0x0015e2000c101906 */
[----:B------:R-:W-:-:S13]  /*0320*/  ISETP.NE.AND P0, PT, R2, RZ, PT ;  /* 0x000000ff0200720c */ /* 0x000fda0003f05270 */
[----:B--2---:R-:W-:Y:S05]  /*0330*/  @P0 BRA `(.L_x_9) ;  /* 0xfffffffc00e80947 */ /* 0x004fea000383ffff */
.L_x_8:
[----:B------:R-:W-:Y:S05]  /*0340*/  BSYNC.RECONVERGENT B0 ;  /* 0x0000000000007941 */ /* 0x000fea0003800200 */
.L_x_7:
[----:B------:R-:W-:Y:S05]  /*0350*/  @!P1 EXIT ;  /* 0x000000000000994d */ /* 0x000fea0003800000 */
[----:B------:R-:W0:Y:S08]  /*0360*/  LDC R15, c[0x0][0x390] ;  /* 0x0000e400ff0f7b82 */ /* 0x000e300000000800 */
[----:B------:R-:W1:Y:S02]  /*0370*/  LDC.64 R10, c[0x0][0x380] ;  /* 0x0000e000ff0a7b82 */ /* 0x000e640000000a00 */
.L_x_10:
[----:B-12---:R-:W-:Y:S01]  /*0380*/  IMAD.WIDE R12, R3, 0x4, R10 ;  /* 0x00000004030c7825 */ /* 0x006fe200078e020a */
[----:B------:R-:W-:-:S04]  /*0390*/  LEA R3, R0, R3, 0x2 ;  /* 0x0000000300037211 */ /* 0x000fc800078e10ff */
[----:B0-----:R2:W-:Y:S01]  /*03a0*/  STG.E desc[UR6][R12.64], R15 ;  /* 0x0000000f0c007986 */ /* 0x0015e2000c101906 */
[----:B------:R-:W-:Y:S01]  /*03b0*/  IMAD.WIDE R4, R0, 0x4, R12 ;  /* 0x0000000400047825 */ /* 0x000fe200078e020c */
[----:B------:R-:W-:-:S04]  /*03c0*/  ISETP.GE.AND P0, PT, R3, UR4, PT ;  /* 0x0000000403007c0c */ /* 0x000fc8000bf06270 */
[----:B------:R2:W-:Y:S01]  /*03d0*/  STG.E desc[UR6][R4.64], R15 ;  /* 0x0000000f04007986 */ /* 0x0005e2000c101906 */
[----:B------:R-:W-:-:S05]  /*03e0*/  IMAD.WIDE R6, R0, 0x4, R4 ;  /* 0x0000000400067825 */ /* 0x000fca00078e0204 */
[----:B------:R2:W-:Y:S01]  /*03f0*/  STG.E desc[UR6][R6.64], R15 ;  /* 0x0000000f06007986 */ /* 0x0005e2000c101906 */
[----:B------:R-:W-:-:S05]  /*0400*/  IMAD.WIDE R8, R0, 0x4, R6 ;  /* 0x0000000400087825 */ /* 0x000fca00078e0206 */
[----:B------:R2:W-:Y:S01]  /*0410*/  STG.E desc[UR6][R8.64], R15 ;  /* 0x0000000f08007986 */ /* 0x0005e2000c101906 */
[----:B------:R-:W-:Y:S05]  /*0420*/  @!P0 BRA `(.L_x_10) ;  /* 0xfffffffc00d48947 */ /* 0x000fea000383ffff */
[----:B------:R-:W-:Y:S05]  /*0430*/  EXIT ;  /* 0x000000000000794d */ /* 0x000fea0003800000 */
.L_x_11:
        /* <DEDUP_REMOVED lines=12> */
.L_x_26:


//--------------------- .text._Z15SetMatrixDoublePdiid --------------------------
	.section	.text._Z15SetMatrixDoublePdiid,"ax",@progbits
	.align	128
        .global         _Z15SetMatrixDoublePdiid
        .type           _Z15SetMatrixDoublePdiid,@function
        .size           _Z15SetMatrixDoublePdiid,(.L_x_27 - _Z15SetMatrixDoublePdiid)
        .other          _Z15SetMatrixDoublePdiid,@"STO_CUDA_ENTRY STV_DEFAULT"
_Z15SetMatrixDoublePdiid:
.text._Z15SetMatrixDoublePdiid:
        /* <DEDUP_REMOVED lines=41> */
[----:B------:R-:W0:Y:S01]  /*0290*/  LDC.64 R6, c[0x0][0x380] ;  /* 0x0000e000ff067b82 */ /* 0x000e220000000a00 */
[----:B------:R-:W-:-:S04]  /*02a0*/  IADD3 R2, PT, PT, R2, 0x1, RZ ;  /* 0x0000000102027810 */ /* 0x000fc80007ffe0ff */
[----:B------:R-:W-:-:S03]  /*02b0*/  LOP3.LUT R2, R2, 0x3, RZ, 0xc0, !PT ;  /* 0x0000000302027812 */ /* 0x000fc600078ec0ff */
[----:B------:R-:W1:Y:S02]  /*02c0*/  LDC.64 R8, c[0x0][0x390] ;  /* 0x0000e400ff087b82 */ /* 0x000e640000000a00 */
[----:B------:R-:W-:-:S07]  /*02d0*/  IMAD.MOV R2, RZ, RZ, -R2 ;  /* 0x000000ffff027224 */ /* 0x000fce00078e0a02 */
.L_x_14:
[----:B0-----:R-:W-:Y:S01]  /*02e0*/  IMAD.WIDE R4, R3, 0x8, R6 ;  /* 0x0000000803047825 */ /* 0x001fe200078e0206 */
[----:B------:R-:W-:-:S03]  /*02f0*/  IADD3 R2, PT, PT, R2, 0x1, RZ ;  /* 0x0000000102027810 */ /* 0x000fc60007ffe0ff */
[----:B------:R-:W-:Y:S01]  /*0300*/  IMAD.IADD R3, R0, 0x1, R3 ;  /* 0x0000000100037824 */ /* 0x000fe200078e0203 */
[----:B-1----:R2:W-:Y:S01]  /*0310*/  STG.E.64 desc[UR6][R4.64], R8 ;  /* 0x0000000804007986 */ /* 0x0025e2000c101b06 */
[----:B------:R-:W-:-:S13]  /*0320*/  ISETP.NE.AND P0, PT, R2, RZ, PT ;  /* 0x000000ff0200720c */ /* 0x000fda0003f05270 */
[----:B--2---:R-:W-:Y:S05]  /*0330*/  @P0 BRA `(.L_x_14) ;  /* 0xfffffffc00e80947 */ /* 0x004fea000383ffff */
.L_x_13:
[----:B------:R-:W-:Y:S05]  /*0340*/  BSYNC.RECONVERGENT B0 ;  /* 0x0000000000007941 */ /* 0x000fea0003800200 */
.L_x_12:
[----:B------:R-:W-:Y:S05]  /*0350*/  @!P1 EXIT ;  /* 0x000000000000994d */ /* 0x000fea0003800000 */
[----:B------:R-:W0:Y:S08]  /*0360*/  LDC.64 R10, c[0x0][0x380] ;  /* 0x0000e000ff0a7b82 */ /* 0x000e300000000a00 */
[----:B------:R-:W1:Y:S02]  /*0370*/  LDC.64 R14, c[0x0][0x390] ;  /* 0x0000e400ff0e7b82 */ /* 0x000e640000000a00 */
.L_x_15:
[----:B0-2---:R-:W-:Y:S01]  /*0380*/  IMAD.WIDE R12, R3, 0x8, R10 ;  /* 0x00000008030c7825 */ /* 0x005fe200078e020a */
[----:B------:R-:W-:-:S04]  /*0390*/  LEA R3, R0, R3, 0x2 ;  /* 0x0000000300037211 */ /* 0x000fc800078e10ff */
[----:B-1----:R2:W-:Y:S01]  /*03a0*/  STG.E.64 desc[UR6][R12.64], R14 ;  /* 0x0000000e0c007986 */ /* 0x0025e2000c101b06 */
[----:B------:R-:W-:Y:S01]  /*03b0*/  IMAD.WIDE R4, R0, 0x8, R12 ;  /* 0x0000000800047825 */ /* 0x000fe200078e020c */
[----:B------:R-:W-:-:S04]  /*03c0*/  ISETP.GE.AND P0, PT, R3, UR4, PT ;  /* 0x0000000403007c0c */ /* 0x000fc8000bf06270 */
[----:B------:R2:W-:Y:S01]  /*03d0*/  STG.E.64 desc[UR6][R4.64], R14 ;  /* 0x0000000e04007986 */ /* 0x0005e2000c101b06 */
[----:B------:R-:W-:-:S05]  /*03e0*/  IMAD.WIDE R6, R0, 0x8, R4 ;  /* 0x0000000800067825 */ /* 0x000fca00078e0204 */
[----:B------:R2:W-:Y:S01]  /*03f0*/  STG.E.64 desc[UR6][R6.64], R14 ;  /* 0x0000000e06007986 */ /* 0x0005e2000c101b06 */
[----:B------:R-:W-:-:S05]  /*0400*/  IMAD.WIDE R8, R0, 0x8, R6 ;  /* 0x0000000800087825 */ /* 0x000fca00078e0206 */
[----:B------:R2:W-:Y:S01]  /*0410*/  STG.E.64 desc[UR6][R8.64], R14 ;  /* 0x0000000e08007986 */ /* 0x0005e2000c101b06 */
[----:B------:R-:W-:Y:S05]  /*0420*/  @!P0 BRA `(.L_x_15) ;  /* 0xfffffffc00d48947 */ /* 0x000fea000383ffff */
[----:B------:R-:W-:Y:S05]  /*0430*/  EXIT ;  /* 0x000000000000794d */ /* 0x000fea0003800000 */
.L_x_16:
        /* <DEDUP_REMOVED lines=12> */
.L_x_27:


//--------------------- .text._Z21SetMatrixUnsignedLongPmiim --------------------------
	.section	.text._Z21SetMatrixUnsignedLongPmiim,"ax",@progbits
	.align	128
        .global         _Z21SetMatrixUnsignedLongPmiim
        .type           _Z21SetMatrixUnsignedLongPmiim,@function
        .size           _Z21SetMatrixUnsignedLongPmiim,(.L_x_28 - _Z21SetMatrixUnsignedLongPmiim)
        .other          _Z21SetMatrixUnsignedLongPmiim,@"STO_CUDA_ENTRY STV_DEFAULT"
_Z21SetMatrixUnsignedLongPmiim:
.text._Z21SetMatrixUnsignedLongPmiim:
        /* <DEDUP_REMOVED lines=46> */
.L_x_19:
[----:B0-----:R-:W-:Y:S01]  /*02e0*/  IMAD.WIDE R4, R3, 0x8, R6 ;  /* 0x0000000803047825 */ /* 0x001fe200078e0206 */
[----:B------:R-:W-:-:S03]  /*02f0*/  IADD3 R2, PT, PT, R2, 0x1, RZ ;  /* 0x0000000102027810 */ /* 0x000fc60007ffe0ff */
[----:B------:R-:W-:Y:S01]  /*0300*/  IMAD.IADD R3, R0, 0x1, R3 ;  /* 0x0000000100037824 */ /* 0x000fe200078e0203 */
[----:B-1----:R2:W-:Y:S01]  /*0310*/  STG.E.64 desc[UR6][R4.64], R8 ;  /* 0x0000000804007986 */ /* 0x0025e2000c101b06 */
[----:B------:R-:W-:-:S13]  /*0320*/  ISETP.NE.AND P0, PT, R2, RZ, PT ;  /* 0x000000ff0200720c */ /* 0x000fda0003f05270 */
[----:B--2---:R-:W-:Y:S05]  /*0330*/  @P0 BRA `(.L_x_19) ;  /* 0xfffffffc00e80947 */ /* 0x004fea000383ffff */
.L_x_18:
[----:B------:R-:W-:Y:S05]  /*0340*/  BSYNC.RECONVERGENT B0 ;  /* 0x0000000000007941 */ /* 0x000fea0003800200 */
.L_x_17:
[----:B------:R-:W-:Y:S05]  /*0350*/  @!P1 EXIT ;  /* 0x000000000000994d */ /* 0x000fea0003800000 */
[----:B------:R-:W0:Y:S08]  /*0360*/  LDC.64 R10, c[0x0][0x380] ;  /* 0x0000e000ff0a7b82 */ /* 0x000e300000000a00 */
[----:B------:R-:W1:Y:S02]  /*0370*/  LDC.64 R14, c[0x0][0x390] ;  /* 0x0000e400ff0e7b82 */ /* 0x000e640000000a00 */
.L_x_20:
        /* <DEDUP_REMOVED lines=12> */
.L_x_21:
        /* <DEDUP_REMOVED lines=12> */
.L_x_28:


//--------------------- .nv.shared.reserved.0     --------------------------
	.section	.nv.shared.reserved.0,"aw",@nobits
	.weak		__nv_reservedSMEM_offset_0_alias
	.size		__nv_reservedSMEM_offset_0_alias, 0, 64
	.other		__nv_reservedSMEM_offset_0_alias,@"STO_CUDA_RESERVED_SHARED STV_DEFAULT"
__nv_reservedSMEM_offset_0_alias:
	.zero		0
	.zero		64


//--------------------- .nv.global                --------------------------
	.section	.nv.global,"aw",@nobits
.nv.global:
	.type		_ZN34_INTERNAL_7fecce2c_4_k_cu_f82a65b46thrust24THRUST_300001_SM_1000_NS3seqE,@object
	.size		_ZN34_INTERNAL_7fecce2c_4_k_cu_f82a65b46thrust24THRUST_300001_SM_1000_NS3seqE,(_ZN34_INTERNAL_7fecce2c_4_k_cu_f82a65b44cuda3std3__48in_placeE - _ZN34_INTERNAL_7fecce2c_4_k_cu_f82a65b46thrust24THRUST_300001_SM_1000_NS3seqE)
_ZN34_INTERNAL_7fecce2c_4_k_cu_f82a65b46thrust24THRUST_300001_SM_1000_NS3seqE:
	.zero		1
	.type		_ZN34_INTERNAL_7fecce2c_4_k_cu_f82a65b44cuda3std3__48in_placeE,@object
	.size		_ZN34_INTERNAL_7fecce2c_4_k_cu_f82a65b44cuda3std3__48in_placeE,(_ZN34_INTERNAL_7fecce2c_4_k_cu_f82a65b44cuda3std6ranges3__45__cpo4sizeE - _ZN34_INTERNAL_7fecce2c_4_k_cu_f82a65b44cuda3std3__48in_placeE)
_ZN34_INTERNAL_7fecce2c_4_k_cu_f82a65b44cuda3std3__48in_placeE:
	.zero		1
	.type		_ZN34_INTERNAL_7fecce2c_4_k_cu_f82a65b44cuda3std6ranges3__45__cpo4sizeE,@object
	.size		_ZN34_INTERNAL_7fecce2c_4_k_cu_f82a65b44cuda3std6ranges3__45__cpo4sizeE,(_ZN34_INTERNAL_7fecce2c_4_k_cu_f82a65b46thrust24THRUST_300001_SM_1000_NS12placeholders2_3E - _ZN34_INTERNAL_7fecce2c_4_k_cu_f82a65b44cuda3std6ranges3__45__cpo4sizeE)
_ZN34_INTERNAL_7fecce2c_4_k_cu_f82a65b44cuda3std6ranges3__45__cpo4sizeE:
	.zero		1
	.type		_ZN34_INTERNAL_7fecce2c_4_k_cu_f82a65b46thrust24THRUST_300001_SM_1000_NS12placeholders2_3E,@object
	.size		_ZN34_INTERNAL_7fecce2c_4_k_cu_f82a65b46thrust24THRUST_300001_SM_1000_NS12placeholders2_3E,(_ZN34_INTERNAL_7fecce2c_4_k_cu_f82a65b44cuda3std3__45__cpo6cbeginE - _ZN34_INTERNAL_7fecce2c_4_k_cu_f82a65b46thrust24THRUST_300001_SM_1000_NS12placeholders2_3E)
_ZN34_INTERNAL_7fecce2c_4_k_cu_f82a65b46thrust24THRUST_300001_SM_1000_NS12placeholders2_3E:
	.zero		1
	.type		_ZN34_INTERNAL_7fecce2c_4_k_cu_f82a65b44cuda3std3__45__cpo6cbeginE,@object
	.size		_ZN34_INTERNAL_7fecce2c_4_k_cu_f82a65b44cuda3std3__45__cpo6cbeginE,(_ZN34_INTERNAL_7fecce2c_4_k_cu_f82a65b44cuda3std6ranges3__45__cpo6cbeginE - _ZN34_INTERNAL_7fecce2c_4_k_cu_f82a65b44cuda3std3__45__cpo6cbeginE)
_ZN34_INTERNAL_7fecce2c_4_k_cu_f82a65b44cuda3std3__45__cpo6cbeginE:
	.zero		1
	.type		_ZN34_INTERNAL_7fecce2c_4_k_cu_f82a65b44cuda3std6ranges3__45__cpo6cbeginE,@object
	.size		_ZN34_INTERNAL_7fecce2c_4_k_cu_f82a65b44cuda3std6ranges3__45__cpo6cbeginE,(_ZN34_INTERNAL_7fecce2c_4_k_cu_f82a65b46thrust24THRUST_300001_SM_1000_NS12placeholders2_7E - _ZN34_INTERNAL_7fecce2c_4_k_cu_f82a65b44cuda3std6ranges3__45__cpo6cbeginE)
_ZN34_INTERNAL_7fecce2c_4_k_cu_f82a65b44cuda3std6ranges3__45__cpo6cbeginE:
	.zero		1
	.type		_ZN34_INTERNAL_7fecce2c_4_k_cu_f82a65b46thrust24THRUST_300001_SM_1000_NS12placeholders2_7E,@object
	.size		_ZN34_INTERNAL_7fecce2c_4_k_cu_f82a65b46thrust24THRUST_300001_SM_1000_NS12placeholders2_7E,(_ZN34_INTERNAL_7fecce2c_4_k_cu_f82a65b44cuda3std3__45__cpo7crbeginE - _ZN34_INTERNAL_7fecce2c_4_k_cu_f82a65b46thrust24THRUST_300001_SM_1000_NS12placeholders2_7E)
_ZN34_INTERNAL_7fecce2c_4_k_cu_f82a65b46thrust24THRUST_300001_SM_1000_NS12placeholders2_7E:
	.zero		1
	.type		_ZN34_INTERNAL_7fecce2c_4_k_cu_f82a65b44cuda3std3__45__cpo7crbeginE,@object
	.size		_ZN34_INTERNAL_7fecce2c_4_k_cu_f82a65b44cuda3std3__45__cpo7crbeginE,(_ZN34_INTERNAL_7fecce2c_4_k_cu_f82a65b44cuda3std6ranges3__45__cpo4nextE - _ZN34_INTERNAL_7fecce2c_4_k_cu_f82a65b44cuda3std3__45__cpo7crbeginE)
_ZN34_INTERNAL_7fecce2c_4_k_cu_f82a65b44cuda3std3__45__cpo7crbeginE:
	.zero		1
	.type		_ZN34_INTERNAL_7fecce2c_4_k_cu_f82a65b44cuda3std6ranges3__45__cpo4nextE,@object
	.size		_ZN34_INTERNAL_7fecce2c_4_k_cu_f82a65b44cuda3std6ranges3__45__cpo4nextE,(_ZN34_INTERNAL_7fecce2c_4_k_cu_f82a65b44cuda3std6ranges3__45__cpo4swapE - _ZN34_INTERNAL_7fecce2c_4_k_cu_f82a65b44cuda3std6ranges3__45__cpo4nextE)
_ZN34_INTERNAL_7fecce2c_4_k_cu_f82a65b44cuda3std6ranges3__45__cpo4nextE:
	.zero		1
	.type		_ZN34_INTERNAL_7fecce2c_4_k_cu_f82a65b44cuda3std6ranges3__45__cpo4swapE,@object
	.size		_ZN34_INTERNAL_7fecce2c_4_k_cu_f82a65b44cuda3std6ranges3__45__cpo4swapE,(_ZN34_INTERNAL_7fecce2c_4_k_cu_f82a65b46thrust24THRUST_300001_SM_1000_NS8cuda_cub10par_nosyncE - _ZN34_INTERNAL_7fecce2c_4_k_cu_f82a65b44cuda3std6ranges3__45__cpo4swapE)
_ZN34_INTERNAL_7fecce2c_4_k_cu_f82a65b44cuda3std6ranges3__45__cpo4swapE:
	.zero		1
	.type		_ZN34_INTERNAL_7fecce2c_4_k_cu_f82a65b46thrust24THRUST_300001_SM_1000_NS8cuda_cub10par_nosyncE,@object
	.size		_ZN34_INTERNAL_7fecce2c_4_k_cu_f82a65b46thrust24THRUST_300001_SM_1000_NS8cuda_cub10par_nosyncE,(_ZN34_INTERNAL_7fecce2c_4_k_cu_f82a65b46thrust24THRUST_300001_SM_1000_NS12placeholders2_9E - _ZN34_INTERNAL_7fecce2c_4_k_cu_f82a65b46thrust24THRUST_300001_SM_1000_NS8cuda_cub10par_nosyncE)
_ZN34_INTERNAL_7fecce2c_4_k_cu_f82a65b46thrust24THRUST_300001_SM_1000_NS8cuda_cub10par_nosyncE:
	.zero		1
	.type		_ZN34_INTERNAL_7fecce2c_4_k_cu_f82a65b46thrust24THRUST_300001_SM_1000_NS12placeholders2_9E,@object
	.size		_ZN34_INTERNAL_7fecce2c_4_k_cu_f82a65b46thrust24THRUST_300001_SM_1000_NS12placeholders2_9E,(_ZN34_INTERNAL_7fecce2c_4_k_cu_f82a65b44cuda3std3__436_GLOBAL__N__7fecce2c_4_k_cu_f82a65b46ignoreE - _ZN34_INTERNAL_7fecce2c_4_k_cu_f82a65b46thrust24THRUST_300001_SM_1000_NS12placeholders2_9E)
_ZN34_INTERNAL_7fecce2c_4_k_cu_f82a65b46thrust24THRUST_300001_SM_1000_NS12placeholders2_9E:
	.zero		1
	.type		_ZN34_INTERNAL_7fecce2c_4_k_cu_f82a65b44cuda3std3__436_GLOBAL__N__7fecce2c_4_k_cu_f82a65b46ignoreE,@object
	.size		_ZN34_INTERNAL_7fecce2c_4_k_cu_f82a65b44cuda3std3__436_GLOBAL__N__7fecce2c_4_k_cu_f82a65b46ignoreE,(_ZN34_INTERNAL_7fecce2c_4_k_cu_f82a65b44cuda3std6ranges3__45__cpo4dataE - _ZN34_INTERNAL_7fecce2c_4_k_cu_f82a65b44cuda3std3__436_GLOBAL__N__7fecce2c_4_k_cu_f82a65b46ignoreE)
_ZN34_INTERNAL_7fecce2c_4_k_cu_f82a65b44cuda3std3__436_GLOBAL__N__7fecce2c_4_k_cu_f82a65b46ignoreE:
	.zero		1
	.type		_ZN34_INTERNAL_7fecce2c_4_k_cu_f82a65b44cuda3std6ranges3__45__cpo4dataE,@object
	.size		_ZN34_INTERNAL_7fecce2c_4_k_cu_f82a65b44cuda3std6ranges3__45__cpo4dataE,(_ZN34_INTERNAL_7fecce2c_4_k_cu_f82a65b46thrust24THRUST_300001_SM_1000_NS12placeholders2_1E - _ZN34_INTERNAL_7fecce2c_4_k_cu_f82a65b44cuda3std6ranges3__45__cpo4dataE)
_ZN34_INTERNAL_7fecce2c_4_k_cu_f82a65b44cuda3std6ranges3__45__cpo4dataE:
	.zero		1
	.type		_ZN34_INTERNAL_7fecce2c_4_k_cu_f82a65b46thrust24THRUST_300001_SM_1000_NS12placeholders2_1E,@object
	.size		_ZN34_INTERNAL_7fecce2c_4_k_cu_f82a65b46thrust24THRUST_300001_SM_1000_NS12placeholders2_1E,(_ZN34_INTERNAL_7fecce2c_4_k_cu_f82a65b44cuda3std3__45__cpo5beginE - _ZN34_INTERNAL_7fecce2c_4_k_cu_f82a65b46thrust24THRUST_300001_SM_1000_NS12placeholders2_1E)
_ZN34_INTERNAL_7fecce2c_4_k_cu_f82a65b46thrust24THRUST_300001_SM_1000_NS12placeholders2_1E:
	.zero		1
	.type		_ZN34_INTERNAL_7fecce2c_4_k_cu_f82a65b44cuda3std3__45__cpo5beginE,@object
	.size		_ZN34_INTERNAL_7fecce2c_4_k_cu_f82a65b44cuda3std3__45__cpo5beginE,(_ZN34_INTERNAL_7fecce2c_4_k_cu_f82a65b44cuda3std6ranges3__45__cpo5beginE - _ZN34_INTERNAL_7fecce2c_4_k_cu_f82a65b44cuda3std3__45__cpo5beginE)
_ZN34_INTERNAL_7fecce2c_4_k_cu_f82a65b44cuda3std3__45__cpo5beginE:
	.zero		1
	.type		_ZN34_INTERNAL_7fecce2c_4_k_cu_f82a65b44cuda3std6ranges3__45__cpo5beginE,@object
	.size		_ZN34_INTERNAL_7fecce2c_4_k_cu_f82a65b44cuda3std6ranges3__45__cpo5beginE,(_ZN34_INTERNAL_7fecce2c_4_k_cu_f82a65b46thrust24THRUST_300001_SM_1000_NS12placeholders2_5E - _ZN34_INTERNAL_7fecce2c_4_k_cu_f82a65b44cuda3std6ranges3__45__cpo5beginE)
_ZN34_INTERNAL_7fecce2c_4_k_cu_f82a65b44cuda3std6ranges3__45__cpo5beginE:
	.zero		1
	.type		_ZN34_INTERNAL_7fecce2c_4_k_cu_f82a65b46thrust24THRUST_300001_SM_1000_NS12placeholders2_5E,@object
	.size		_ZN34_INTERNAL_7fecce2c_4_k_cu_f82a65b46thrust24THRUST_300001_SM_1000_NS12placeholders2_5E,(_ZN34_INTERNAL_7fecce2c_4_k_cu_f82a65b44cuda3std3__45__cpo6rbeginE - _ZN34_INTERNAL_7fecce2c_4_k_cu_f82a65b46thrust24THRUST_300001_SM_1000_NS12placeholders2_5E)
_ZN34_INTERNAL_7fecce2c_4_k_cu_f82a65b46thrust24THRUST_300001_SM_1000_NS12placeholders2_5E:
	.zero		1
	.type		_ZN34_INTERNAL_7fecce2c_4_k_cu_f82a65b44cuda3std3__45__cpo6rbeginE,@object
	.size		_ZN34_INTERNAL_7fecce2c_4_k_cu_f82a65b44cuda3std3__45__cpo6rbeginE,(_ZN34_INTERNAL_7fecce2c_4_k_cu_f82a65b44cuda3std6ranges3__45__cpo7advanceE - _ZN34_INTERNAL_7fecce2c_4_k_cu_f82a65b44cuda3std3__45__cpo6rbeginE)
_ZN34_INTERNAL_7fecce2c_4_k_cu_f82a65b44cuda3std3__45__cpo6rbeginE:
	.zero		1
	.type		_ZN34_INTERNAL_7fecce2c_4_k_cu_f82a65b44cuda3std6ranges3__45__cpo7advanceE,@object
	.size		_ZN34_INTERNAL_7fecce2c_4_k_cu_f82a65b44cuda3std6ranges3__45__cpo7advanceE,(_ZN34_INTERNAL_7fecce2c_4_k_cu_f82a65b44cuda3std3__47nulloptE - _ZN34_INTERNAL_7fecce2c_4_k_cu_f82a65b44cuda3std6ranges3__45__cpo7advanceE)
_ZN34_INTERNAL_7fecce2c_4_k_cu_f82a65b44cuda3std6ranges3__45__cpo7advanceE:
	.zero		1
	.type		_ZN34_INTERNAL_7fecce2c_4_k_cu_f82a65b44cuda3std3__47nulloptE,@object
	.size		_ZN34_INTERNAL_7fecce2c_4_k_cu_f82a65b44cuda3std3__47nulloptE,(_ZN34_INTERNAL_7fecce2c_4_k_cu_f82a65b44cuda3std6ranges3__45__cpo8distanceE - _ZN34_INTERNAL_7fecce2c_4_k_cu_f82a65b44cuda3std3__47nulloptE)
_ZN34_INTERNAL_7fecce2c_4_k_cu_f82a65b44cuda3std3__47nulloptE:
	.zero		1
	.type		_ZN34_INTERNAL_7fecce2c_4_k_cu_f82a65b44cuda3std6ranges3__45__cpo8distanceE,@object
	.size		_ZN34_INTERNAL_7fecce2c_4_k_cu_f82a65b44cuda3std6ranges3__45__cpo8distanceE,(_ZN34_INTERNAL_7fecce2c_4_k_cu_f82a65b46thrust24THRUST_300001_SM_1000_NS12placeholders3_10E - _ZN34_INTERNAL_7fecce2c_4_k_cu_f82a65b44cuda3std6ranges3__45__cpo8distanceE)
_ZN34_INTERNAL_7fecce2c_4_k_cu_f82a65b44cuda3std6ranges3__45__cpo8distanceE:
	.zero		1
	.type		_ZN34_INTERNAL_7fecce2c_4_k_cu_f82a65b46thrust24THRUST_300001_SM_1000_NS12placeholders3_10E,@object
	.size		_ZN34_INTERNAL_7fecce2c_4_k_cu_f82a65b46thrust24THRUST_300001_SM_1000_NS12placeholders3_10E,(_ZN34_INTERNAL_7fecce2c_4_k_cu_f82a65b44cuda3std3__419piecewise_constructE - _ZN34_INTERNAL_7fecce2c_4_k_cu_f82a65b46thrust24THRUST_300001_SM_1000_NS12placeholders3_10E)
_ZN34_INTERNAL_7fecce2c_4_k_cu_f82a65b46thrust24THRUST_300001_SM_1000_NS12placeholders3_10E:
	.zero		1
	.type		_ZN34_INTERNAL_7fecce2c_4_k_cu_f82a65b44cuda3std3__419piecewise_constructE,@object
	.size		_ZN34_INTERNAL_7fecce2c_4_k_cu_f82a65b44cuda3std3__419piecewise_constructE,(_ZN34_INTERNAL_7fecce2c_4_k_cu_f82a65b44cuda3std6ranges3__45__cpo5cdataE - _ZN34_INTERNAL_7fecce2c_4_k_cu_f82a65b44cuda3std3__419piecewise_constructE)
_ZN34_INTERNAL_7fecce2c_4_k_cu_f82a65b44cuda3std3__419piecewise_constructE:
	.zero		1
	.type		_ZN34_INTERNAL_7fecce2c_4_k_cu_f82a65b44cuda3std6ranges3__45__cpo5cdataE,@object
	.size		_ZN34_INTERNAL_7fecce2c_4_k_cu_f82a65b44cuda3std6ranges3__45__cpo5cdataE,(_ZN34_INTERNAL_7fecce2c_4_k_cu_f82a65b46thrust24THRUST_300001_SM_1000_NS12placeholders2_2E - _ZN34_INTERNAL_7fecce2c_4_k_cu_f82a65b44cuda3std6ranges3__45__cpo5cdataE)
_ZN34_INTERNAL_7fecce2c_4_k_cu_f82a65b44cuda3std6ranges3__45__cpo5cdataE:
	.zero		1
	.type		_ZN34_INTERNAL_7fecce2c_4_k_cu_f82a65b46thrust24THRUST_300001_SM_1000_NS12placeholders2_2E,@object
	.size		_ZN34_INTERNAL_7fecce2c_4_k_cu_f82a65b46thrust24THRUST_300001_SM_1000_NS12placeholders2_2E,(_ZN34_INTERNAL_7fecce2c_4_k_cu_f82a65b44cuda3std3__45__cpo3endE - _ZN34_INTERNAL_7fecce2c_4_k_cu_f82a65b46thrust24THRUST_300001_SM_1000_NS12placeholders2_2E)
_ZN34_INTERNAL_7fecce2c_4_k_cu_f82a65b46thrust24THRUST_300001_SM_1000_NS12placeholders2_2E:
	.zero		1
	.type		_ZN34_INTERNAL_7fecce2c_4_k_cu_f82a65b44cuda3std3__45__cpo3endE,@object
	.size		_ZN34_INTERNAL_7fecce2c_4_k_cu_f82a65b44cuda3std3__45__cpo3endE,(_ZN34_INTERNAL_7fecce2c_4_k_cu_f82a65b44cuda3std6ranges3__45__cpo3endE - _ZN34_INTERNAL_7fecce2c_4_k_cu_f82a65b44cuda3std3__45__cpo3endE)
_ZN34_INTERNAL_7fecce2c_4_k_cu_f82a65b44cuda3std3__45__cpo3endE:
	.zero		1
	.type		_ZN34_INTERNAL_7fecce2c_4_k_cu_f82a65b44cuda3std6ranges3__45__cpo3endE,@object
	.size		_ZN34_INTERNAL_7fecce2c_4_k_cu_f82a65b44cuda3std6ranges3__45__cpo3endE,(_ZN34_INTERNAL_7fecce2c_4_k_cu_f82a65b46thrust24THRUST_300001_SM_1000_NS12placeholders2_6E - _ZN34_INTERNAL_7fecce2c_4_k_cu_f82a65b44cuda3std6ranges3__45__cpo3endE)
_ZN34_INTERNAL_7fecce2c_4_k_cu_f82a65b44cuda3std6ranges3__45__cpo3endE:
	.zero		1
	.type		_ZN34_INTERNAL_7fecce2c_4_k_cu_f82a65b46thrust24THRUST_300001_SM_1000_NS12placeholders2_6E,@object
	.size		_ZN34_INTERNAL_7fecce2c_4_k_cu_f82a65b46thrust24THRUST_300001_SM_1000_NS12placeholders2_6E,(_ZN34_INTERNAL_7fecce2c_4_k_cu_f82a65b44cuda3std3__45__cpo4rendE - _ZN34_INTERNAL_7fecce2c_4_k_cu_f82a65b46thrust24THRUST_300001_SM_1000_NS12placeholders2_6E)
_ZN34_INTERNAL_7fecce2c_4_k_cu_f82a65b46thrust24THRUST_300001_SM_1000_NS12placeholders2_6E:
	.zero		1
	.type		_ZN34_INTERNAL_7fecce2c_4_k_cu_f82a65b44cuda3std3__45__cpo4rendE,@object
	.size		_ZN34_INTERNAL_7fecce2c_4_k_cu_f82a65b44cuda3std3__45__cpo4rendE,(_ZN34_INTERNAL_7fecce2c_4_k_cu_f82a65b44cuda3std6ranges3__45__cpo9iter_swapE - _ZN34_INTERNAL_7fecce2c_4_k_cu_f82a65b44cuda3std3__45__cpo4rendE)
_ZN34_INTERNAL_7fecce2c_4_k_cu_f82a65b44cuda3std3__45__cpo4rendE:
	.zero		1
	.type		_ZN34_INTERNAL_7fecce2c_4_k_cu_f82a65b44cuda3std6ranges3__45__cpo9iter_swapE,@object
	.size		_ZN34_INTERNAL_7fecce2c_4_k_cu_f82a65b44cuda3std6ranges3__45__cpo9iter_swapE,(_ZN34_INTERNAL_7fecce2c_4_k_cu_f82a65b44cuda3std3__48unexpectE - _ZN34_INTERNAL_7fecce2c_4_k_cu_f82a65b44cuda3std6ranges3__45__cpo9iter_swapE)
_ZN34_INTERNAL_7fecce2c_4_k_cu_f82a65b44cuda3std6ranges3__45__cpo9iter_swapE:
	.zero		1
	.type		_ZN34_INTERNAL_7fecce2c_4_k_cu_f82a65b44cuda3std3__48unexpectE,@object
	.size		_ZN34_INTERNAL_7fecce2c_4_k_cu_f82a65b44cuda3std3__48unexpectE,(_ZN34_INTERNAL_7fecce2c_4_k_cu_f82a65b46thrust24THRUST_300001_SM_1000_NS8cuda_cub3parE - _ZN34_INTERNAL_7fecce2c_4_k_cu_f82a65b44cuda3std3__48unexpectE)
_ZN34_INTERNAL_7fecce2c_4_k_cu_f82a65b44cuda3std3__48unexpectE:
	.zero		1
	.type		_ZN34_INTERNAL_7fecce2c_4_k_cu_f82a65b46thrust24THRUST_300001_SM_1000_NS8cuda_cub3parE,@object
	.size		_ZN34_INTERNAL_7fecce2c_4_k_cu_f82a65b46thrust24THRUST_300001_SM_1000_NS8cuda_cub3parE,(_ZN34_INTERNAL_7fecce2c_4_k_cu_f82a65b46thrust24THRUST_300001_SM_1000_NS12placeholders2_4E - _ZN34_INTERNAL_7fecce2c_4_k_cu_f82a65b46thrust24THRUST_300001_SM_1000_NS8cuda_cub3parE)
_ZN34_INTERNAL_7fecce2c_4_k_cu_f82a65b46thrust24THRUST_300001_SM_1000_NS8cuda_cub3parE:
	.zero		1
	.type		_ZN34_INTERNAL_7fecce2c_4_k_cu_f82a65b46thrust24THRUST_300001_SM_1000_NS12placeholders2_4E,@object
	.size		_ZN34_INTERNAL_7fecce2c_4_k_cu_f82a65b46thrust24THRUST_300001_SM_1000_NS12placeholders2_4E,(_ZN34_INTERNAL_7fecce2c_4_k_cu_f82a65b44cuda3std3__45__cpo4cendE - _ZN34_INTERNAL_7fecce2c_4_k_cu_f82a65b46thrust24THRUST_300001_SM_1000_NS12placeholders2_4E)
_ZN34_INTERNAL_7fecce2c_4_k_cu_f82a65b46thrust24THRUST_300001_SM_1000_NS12placeholders2_4E:
	.zero		1
	.type		_ZN34_INTERNAL_7fecce2c_4_k_cu_f82a65b44cuda3std3__45__cpo4cendE,@object
	.size		_ZN34_INTERNAL_7fecce2c_4_k_cu_f82a65b44cuda3std3__45__cpo4cendE,(_ZN34_INTERNAL_7fecce2c_4_k_cu_f82a65b44cuda3std6ranges3__45__cpo4cendE - _ZN34_INTERNAL_7fecce2c_4_k_cu_f82a65b44cuda3std3__45__cpo4cendE)
_ZN34_INTERNAL_7fecce2c_4_k_cu_f82a65b44cuda3std3__45__cpo4cendE:
	.zero		1
	.type		_ZN34_INTERNAL_7fecce2c_4_k_cu_f82a65b44cuda3std6ranges3__45__cpo4cendE,@object
	.size		_ZN34_INTERNAL_7fecce2c_4_k_cu_f82a65b44cuda3std6ranges3__45__cpo4cendE,(_ZN34_INTERNAL_7fecce2c_4_k_cu_f82a65b44cuda3std3__420unreachable_sentinelE - _ZN34_INTERNAL_7fecce2c_4_k_cu_f82a65b44cuda3std6ranges3__45__cpo4cendE)
_ZN34_INTERNAL_7fecce2c_4_k_cu_f82a65b44cuda3std6ranges3__45__cpo4cendE:
	.zero		1
	.type		_ZN34_INTERNAL_7fecce2c_4_k_cu_f82a65b44cuda3std3__420unreachable_sentinelE,@object
	.size		_ZN34_INTERNAL_7fecce2c_4_k_cu_f82a65b44cuda3std3__420unreachable_sentinelE,(_ZN34_INTERNAL_7fecce2c_4_k_cu_f82a65b44cuda3std6ranges3__45__cpo5ssizeE - _ZN34_INTERNAL_7fecce2c_4_k_cu_f82a65b44cuda3std3__420unreachable_sentinelE)
_ZN34_INTERNAL_7fecce2c_4_k_cu_f82a65b44cuda3std3__420unreachable_sentinelE:
	.zero		1
	.type		_ZN34_INTERNAL_7fecce2c_4_k_cu_f82a65b44cuda3std6ranges3__45__cpo5ssizeE,@object
	.size		_ZN34_INTERNAL_7fecce2c_4_k_cu_f82a65b44cuda3std6ranges3__45__cpo5ssizeE,(_ZN34_INTERNAL_7fecce2c_4_k_cu_f82a65b46thrust24THRUST_300001_SM_1000_NS12placeholders2_8E - _ZN34_INTERNAL_7fecce2c_4_k_cu_f82a65b44cuda3std6ranges3__45__cpo5ssizeE)
_ZN34_INTERNAL_7fecce2c_4_k_cu_f82a65b44cuda3std6ranges3__45__cpo5ssizeE:
	.zero		1
	.type		_ZN34_INTERNAL_7fecce2c_4_k_cu_f82a65b46thrust24THRUST_300001_SM_1000_NS12placeholders2_8E,@object
	.size		_ZN34_INTERNAL_7fecce2c_4_k_cu_f82a65b46thrust24THRUST_300001_SM_1000_NS12placeholders2_8E,(_ZN34_INTERNAL_7fecce2c_4_k_cu_f82a65b44cuda3std3__45__cpo5crendE - _ZN34_INTERNAL_7fecce2c_4_k_cu_f82a65b46thrust24THRUST_300001_SM_1000_NS12placeholders2_8E)
_ZN34_INTERNAL_7fecce2c_4_k_cu_f82a65b46thrust24THRUST_300001_SM_1000_NS12placeholders2_8E:
	.zero		1
	.type		_ZN34_INTERNAL_7fecce2c_4_k_cu_f82a65b44cuda3std3__45__cpo5crendE,@object
	.size		_ZN34_INTERNAL_7fecce2c_4_k_cu_f82a65b44cuda3std3__45__cpo5crendE,(_ZN34_INTERNAL_7fecce2c_4_k_cu_f82a65b44cuda3std6ranges3__45__cpo4prevE - _ZN34_INTERNAL_7fecce2c_4_k_cu_f82a65b44cuda3std3__45__cpo5crendE)
_ZN34_INTERNAL_7fecce2c_4_k_cu_f82a65b44cuda3std3__45__cpo5crendE:
	.zero		1
	.type		_ZN34_INTERNAL_7fecce2c_4_k_cu_f82a65b44cuda3std6ranges3__45__cpo4prevE,@object
	.size		_ZN34_INTERNAL_7fecce2c_4_k_cu_f82a65b44cuda3std6ranges3__45__cpo4prevE,(_ZN34_INTERNAL_7fecce2c_4_k_cu_f82a65b44cuda3std6ranges3__45__cpo9iter_moveE - _ZN34_INTERNAL_7fecce2c_4_k_cu_f82a65b44cuda3std6ranges3__45__cpo4prevE)
_ZN34_INTERNAL_7fecce2c_4_k_cu_f82a65b44cuda3std6ranges3__45__cpo4prevE:
	.zero		1
	.type		_ZN34_INTERNAL_7fecce2c_4_k_cu_f82a65b44cuda3std6ranges3__45__cpo9iter_moveE,@object
	.size		_ZN34_INTERNAL_7fecce2c_4_k_cu_f82a65b44cuda3std6ranges3__45__cpo9iter_moveE,(_ZN34_INTERNAL_7fecce2c_4_k_cu_f82a65b46thrust24THRUST_300001_SM_1000_NS6system6detail10sequential3seqE - _ZN34_INTERNAL_7fecce2c_4_k_cu_f82a65b44cuda3std6ranges3__45__cpo9iter_moveE)
_ZN34_INTERNAL_7fecce2c_4_k_cu_f82a65b44cuda3std6ranges3__45__cpo9iter_moveE:
	.zero		1
	.type		_ZN34_INTERNAL_7fecce2c_4_k_cu_f82a65b46thrust24THRUST_300001_SM_1000_NS6system6detail10sequential3seqE,@object
	.size		_ZN34_INTERNAL_7fecce2c_4_k_cu_f82a65b46thrust24THRUST_300001_SM_1000_NS6system6detail10sequential3seqE,(.L_31 - _ZN34_INTERNAL_7fecce2c_4_k_cu_f82a65b46thrust24THRUST_300001_SM_1000_NS6system6detail10sequential3seqE)
_ZN34_INTERNAL_7fecce2c_4_k_cu_f82a65b46thrust24THRUST_300001_SM_1000_NS6system6detail10sequential3seqE:
	.zero		1
.L_31:


//--------------------- .nv.constant0._ZN3cub18CUB_300001_SM_10006detail8for_each13static_kernelINS2_12policy_hub_t12policy_500_tElN6thrust24THRUST_300001_SM_1000_NS8cuda_cub6__fill7functorINS7_10device_ptrIiEEiEEEEvT0_T1_ --------------------------
	.section	.nv.constant0._ZN3cub18CUB_300001_SM_10006detail8for_each13static_kernelINS2_12policy_hub_t12policy_500_tElN6thrust24THRUST_300001_SM_1000_NS8cuda_cub6__fill7functorINS7_10device_ptrIiEEiEEEEvT0_T1_,"a",@progbits
	.sectionflags	@""
	.align	4
.nv.constant0._ZN3cub18CUB_300001_SM_10006detail8for_each13static_kernelINS2_12policy_hub_t12policy_500_tElN6thrust24THRUST_300001_SM_1000_NS8cuda_cub6__fill7functorINS7_10device_ptrIiEEiEEEEvT0_T1_:
	.zero		920


//--------------------- .nv.constant0._ZN3cub18CUB_300001_SM_10006detail8for_each13static_kernelINS2_12policy_hub_t12policy_500_tElN6thrust24THRUST_300001_SM_1000_NS8cuda_cub6__fill7functorINS7_10device_ptrIfEEfEEEEvT0_T1_ --------------------------
	.section	.nv.constant0._ZN3cub18CUB_300001_SM_10006detail8for_each13static_kernelINS2_12policy_hub_t12policy_500_tElN6thrust24THRUST_300001_SM_1000_NS8cuda_cub6__fill7functorINS7_10device_ptrIfEEfEEEEvT0_T1_,"a",@progbits
	.sectionflags	@""
	.align	4
.nv.constant0._ZN3cub18CUB_300001_SM_10006detail8for_each13static_kernelINS2_12policy_hub_t12policy_500_tElN6thrust24THRUST_300001_SM_1000_NS8cuda_cub6__fill7functorINS7_10device_ptrIfEEfEEEEvT0_T1_:
	.zero		920


//--------------------- .nv.constant0._ZN3cub18CUB_300001_SM_10006detail8for_each13static_kernelINS2_12policy_hub_t12policy_500_tElN6thrust24THRUST_300001_SM_1000_NS8cuda_cub6__fill7functorINS7_10device_ptrIdEEdEEEEvT0_T1_ --------------------------
	.section	.nv.constant0._ZN3cub18CUB_300001_SM_10006detail8for_each13static_kernelINS2_12policy_hub_t12policy_500_tElN6thrust24THRUST_300001_SM_1000_NS8cuda_cub6__fill7functorINS7_10device_ptrIdEEdEEEEvT0_T1_,"a",@progbits
	.sectionflags	@""
	.align	4
.nv.constant0._ZN3cub18CUB_300001_SM_10006detail8for_each13static_kernelINS2_12policy_hub_t12policy_500_tElN6thrust24THRUST_300001_SM_1000_NS8cuda_cub6__fill7functorINS7_10device_ptrIdEEdEEEEvT0_T1_:
	.zero		920


//--------------------- .nv.constant0._ZN3cub18CUB_300001_SM_10006detail11EmptyKernelIvEEvv --------------------------
	.section	.nv.constant0._ZN3cub18CUB_300001_SM_10006detail11EmptyKernelIvEEvv,"a",@progbits
	.sectionflags	@""
	.align	4
.nv.constant0._ZN3cub18CUB_300001_SM_10006detail11EmptyKernelIvEEvv:
	.zero		896


//--------------------- .nv.constant0._Z12SetMatrixIntPiiii --------------------------
	.section	.nv.constant0._Z12SetMatrixIntPiiii,"a",@progbits
	.sectionflags	@""
	.align	4
.nv.constant0._Z12SetMatrixIntPiiii:
	.zero		916


//--------------------- .nv.constant0._Z15SetMatrixDoublePdiid --------------------------
	.section	.nv.constant0._Z15SetMatrixDoublePdiid,"a",@progbits
	.sectionflags	@""
	.align	4
.nv.constant0._Z15SetMatrixDoublePdiid:
	.zero		920


//--------------------- .nv.constant0._Z21SetMatrixUnsignedLongPmiim --------------------------
	.section	.nv.constant0._Z21SetMatrixUnsignedLongPmiim,"a",@progbits
	.sectionflags	@""
	.align	4
.nv.constant0._Z21SetMatrixUnsignedLongPmiim:
	.zero		920


//--------------------- SYMBOLS --------------------------

	.type		.nv.reservedSmem.offset0,@object
	.size		.nv.reservedSmem.offset0,0x4
